//
// Generated by NVIDIA NVVM Compiler
//
// Compiler Build ID: CL-36424714
// Cuda compilation tools, release 13.0, V13.0.88
// Based on NVVM 20.0.0
//

.version 9.0
.target sm_100
.address_size 64

	// .globl	_Z18tmem_matmul_kernelILi32EEvPKfS1_Pfiii
// _ZZ18tmem_matmul_kernelILi32EEvPKfS1_PfiiiE6smem_A has been demoted
// _ZZ18tmem_matmul_kernelILi32EEvPKfS1_PfiiiE6smem_B has been demoted
// _ZZ26tmem_async_pipeline_kernelILi32ELi4EEvPKfS1_PfiiiE6smem_A has been demoted
// _ZZ26tmem_async_pipeline_kernelILi32ELi4EEvPKfS1_PfiiiE6smem_B has been demoted
// _ZZ26tmem_async_pipeline_kernelILi32ELi4EEvPKfS1_PfiiiE10pipe_state has been demoted

.visible .entry _Z18tmem_matmul_kernelILi32EEvPKfS1_Pfiii(
	.param .u64 .ptr .align 1 _Z18tmem_matmul_kernelILi32EEvPKfS1_Pfiii_param_0,
	.param .u64 .ptr .align 1 _Z18tmem_matmul_kernelILi32EEvPKfS1_Pfiii_param_1,
	.param .u64 .ptr .align 1 _Z18tmem_matmul_kernelILi32EEvPKfS1_Pfiii_param_2,
	.param .u32 _Z18tmem_matmul_kernelILi32EEvPKfS1_Pfiii_param_3,
	.param .u32 _Z18tmem_matmul_kernelILi32EEvPKfS1_Pfiii_param_4,
	.param .u32 _Z18tmem_matmul_kernelILi32EEvPKfS1_Pfiii_param_5
)
{
	.reg .pred 	%p<12>;
	.reg .b32 	%r<43>;
	.reg .b32 	%f<111>;
	.reg .b64 	%rd<13>;
	// demoted variable
	.shared .align 4 .b8 _ZZ18tmem_matmul_kernelILi32EEvPKfS1_PfiiiE6smem_A[4096];
	// demoted variable
	.shared .align 4 .b8 _ZZ18tmem_matmul_kernelILi32EEvPKfS1_PfiiiE6smem_B[4096];
	ld.param.u64 	%rd4, [_Z18tmem_matmul_kernelILi32EEvPKfS1_Pfiii_param_0];
	ld.param.u64 	%rd5, [_Z18tmem_matmul_kernelILi32EEvPKfS1_Pfiii_param_1];
	ld.param.u64 	%rd6, [_Z18tmem_matmul_kernelILi32EEvPKfS1_Pfiii_param_2];
	ld.param.u32 	%r24, [_Z18tmem_matmul_kernelILi32EEvPKfS1_Pfiii_param_3];
	ld.param.u32 	%r25, [_Z18tmem_matmul_kernelILi32EEvPKfS1_Pfiii_param_4];
	ld.param.u32 	%r26, [_Z18tmem_matmul_kernelILi32EEvPKfS1_Pfiii_param_5];
	mov.u32 	%r27, %ctaid.x;
	mov.u32 	%r28, %ctaid.y;
	mov.u32 	%r38, %tid.x;
	mov.u32 	%r40, %tid.y;
	shl.b32 	%r29, %r28, 5;
	add.s32 	%r3, %r29, %r40;
	shl.b32 	%r4, %r27, 5;
	add.s32 	%r5, %r4, %r38;
	setp.lt.s32 	%p1, %r26, 1;
	mov.f32 	%f110, 0f00000000;
	@%p1 bra 	$L__BB0_7;
	add.s32 	%r30, %r26, 31;
	shr.u32 	%r31, %r30, 5;
	shl.b32 	%r32, %r40, 7;
	mov.u32 	%r33, _ZZ18tmem_matmul_kernelILi32EEvPKfS1_PfiiiE6smem_A;
	add.s32 	%r6, %r33, %r32;
	shl.b32 	%r34, %r38, 2;
	add.s32 	%r7, %r6, %r34;
	mov.u32 	%r35, _ZZ18tmem_matmul_kernelILi32EEvPKfS1_PfiiiE6smem_B;
	add.s32 	%r9, %r35, %r34;
	add.s32 	%r8, %r9, %r32;
	neg.s32 	%r42, %r31;
	mad.lo.s32 	%r36, %r40, %r25, %r38;
	add.s32 	%r41, %r36, %r4;
	shl.b32 	%r12, %r25, 5;
	mad.lo.s32 	%r39, %r26, %r3, %r38;
	cvta.to.global.u64 	%rd1, %rd4;
	cvta.to.global.u64 	%rd2, %rd5;
	mov.f32 	%f110, 0f00000000;
$L__BB0_2:
	setp.ge.s32 	%p2, %r3, %r24;
	mul.wide.s32 	%rd7, %r39, 4;
	add.s64 	%rd3, %rd1, %rd7;
	setp.ge.s32 	%p3, %r38, %r26;
	mov.f32 	%f108, 0f00000000;
	or.pred  	%p4, %p2, %p3;
	@%p4 bra 	$L__BB0_4;
	ld.global.nc.f32 	%f108, [%rd3];
$L__BB0_4:
	setp.ge.s32 	%p5, %r5, %r25;
	st.shared.f32 	[%r7], %f108;
	setp.ge.s32 	%p6, %r40, %r26;
	mov.f32 	%f109, 0f00000000;
	or.pred  	%p7, %p6, %p5;
	@%p7 bra 	$L__BB0_6;
	mul.wide.s32 	%rd8, %r41, 4;
	add.s64 	%rd9, %rd2, %rd8;
	ld.global.nc.f32 	%f109, [%rd9];
$L__BB0_6:
	st.shared.f32 	[%r8], %f109;
	bar.sync 	0;
	ld.shared.f32 	%f12, [%r6];
	ld.shared.f32 	%f13, [%r9];
	fma.rn.f32 	%f14, %f12, %f13, %f110;
	ld.shared.f32 	%f15, [%r6+4];
	ld.shared.f32 	%f16, [%r9+128];
	fma.rn.f32 	%f17, %f15, %f16, %f14;
	ld.shared.f32 	%f18, [%r6+8];
	ld.shared.f32 	%f19, [%r9+256];
	fma.rn.f32 	%f20, %f18, %f19, %f17;
	ld.shared.f32 	%f21, [%r6+12];
	ld.shared.f32 	%f22, [%r9+384];
	fma.rn.f32 	%f23, %f21, %f22, %f20;
	ld.shared.f32 	%f24, [%r6+16];
	ld.shared.f32 	%f25, [%r9+512];
	fma.rn.f32 	%f26, %f24, %f25, %f23;
	ld.shared.f32 	%f27, [%r6+20];
	ld.shared.f32 	%f28, [%r9+640];
	fma.rn.f32 	%f29, %f27, %f28, %f26;
	ld.shared.f32 	%f30, [%r6+24];
	ld.shared.f32 	%f31, [%r9+768];
	fma.rn.f32 	%f32, %f30, %f31, %f29;
	ld.shared.f32 	%f33, [%r6+28];
	ld.shared.f32 	%f34, [%r9+896];
	fma.rn.f32 	%f35, %f33, %f34, %f32;
	ld.shared.f32 	%f36, [%r6+32];
	ld.shared.f32 	%f37, [%r9+1024];
	fma.rn.f32 	%f38, %f36, %f37, %f35;
	ld.shared.f32 	%f39, [%r6+36];
	ld.shared.f32 	%f40, [%r9+1152];
	fma.rn.f32 	%f41, %f39, %f40, %f38;
	ld.shared.f32 	%f42, [%r6+40];
	ld.shared.f32 	%f43, [%r9+1280];
	fma.rn.f32 	%f44, %f42, %f43, %f41;
	ld.shared.f32 	%f45, [%r6+44];
	ld.shared.f32 	%f46, [%r9+1408];
	fma.rn.f32 	%f47, %f45, %f46, %f44;
	ld.shared.f32 	%f48, [%r6+48];
	ld.shared.f32 	%f49, [%r9+1536];
	fma.rn.f32 	%f50, %f48, %f49, %f47;
	ld.shared.f32 	%f51, [%r6+52];
	ld.shared.f32 	%f52, [%r9+1664];
	fma.rn.f32 	%f53, %f51, %f52, %f50;
	ld.shared.f32 	%f54, [%r6+56];
	ld.shared.f32 	%f55, [%r9+1792];
	fma.rn.f32 	%f56, %f54, %f55, %f53;
	ld.shared.f32 	%f57, [%r6+60];
	ld.shared.f32 	%f58, [%r9+1920];
	fma.rn.f32 	%f59, %f57, %f58, %f56;
	ld.shared.f32 	%f60, [%r6+64];
	ld.shared.f32 	%f61, [%r9+2048];
	fma.rn.f32 	%f62, %f60, %f61, %f59;
	ld.shared.f32 	%f63, [%r6+68];
	ld.shared.f32 	%f64, [%r9+2176];
	fma.rn.f32 	%f65, %f63, %f64, %f62;
	ld.shared.f32 	%f66, [%r6+72];
	ld.shared.f32 	%f67, [%r9+2304];
	fma.rn.f32 	%f68, %f66, %f67, %f65;
	ld.shared.f32 	%f69, [%r6+76];
	ld.shared.f32 	%f70, [%r9+2432];
	fma.rn.f32 	%f71, %f69, %f70, %f68;
	ld.shared.f32 	%f72, [%r6+80];
	ld.shared.f32 	%f73, [%r9+2560];
	fma.rn.f32 	%f74, %f72, %f73, %f71;
	ld.shared.f32 	%f75, [%r6+84];
	ld.shared.f32 	%f76, [%r9+2688];
	fma.rn.f32 	%f77, %f75, %f76, %f74;
	ld.shared.f32 	%f78, [%r6+88];
	ld.shared.f32 	%f79, [%r9+2816];
	fma.rn.f32 	%f80, %f78, %f79, %f77;
	ld.shared.f32 	%f81, [%r6+92];
	ld.shared.f32 	%f82, [%r9+2944];
	fma.rn.f32 	%f83, %f81, %f82, %f80;
	ld.shared.f32 	%f84, [%r6+96];
	ld.shared.f32 	%f85, [%r9+3072];
	fma.rn.f32 	%f86, %f84, %f85, %f83;
	ld.shared.f32 	%f87, [%r6+100];
	ld.shared.f32 	%f88, [%r9+3200];
	fma.rn.f32 	%f89, %f87, %f88, %f86;
	ld.shared.f32 	%f90, [%r6+104];
	ld.shared.f32 	%f91, [%r9+3328];
	fma.rn.f32 	%f92, %f90, %f91, %f89;
	ld.shared.f32 	%f93, [%r6+108];
	ld.shared.f32 	%f94, [%r9+3456];
	fma.rn.f32 	%f95, %f93, %f94, %f92;
	ld.shared.f32 	%f96, [%r6+112];
	ld.shared.f32 	%f97, [%r9+3584];
	fma.rn.f32 	%f98, %f96, %f97, %f95;
	ld.shared.f32 	%f99, [%r6+116];
	ld.shared.f32 	%f100, [%r9+3712];
	fma.rn.f32 	%f101, %f99, %f100, %f98;
	ld.shared.f32 	%f102, [%r6+120];
	ld.shared.f32 	%f103, [%r9+3840];
	fma.rn.f32 	%f104, %f102, %f103, %f101;
	ld.shared.f32 	%f105, [%r6+124];
	ld.shared.f32 	%f106, [%r9+3968];
	fma.rn.f32 	%f110, %f105, %f106, %f104;
	bar.sync 	0;
	add.s32 	%r42, %r42, 1;
	setp.ne.s32 	%p8, %r42, 0;
	add.s32 	%r41, %r41, %r12;
	add.s32 	%r40, %r40, 32;
	add.s32 	%r39, %r39, 32;
	add.s32 	%r38, %r38, 32;
	@%p8 bra 	$L__BB0_2;
$L__BB0_7:
	setp.ge.s32 	%p9, %r3, %r24;
	setp.ge.s32 	%p10, %r5, %r25;
	or.pred  	%p11, %p9, %p10;
	@%p11 bra 	$L__BB0_9;
	mad.lo.s32 	%r37, %r25, %r3, %r5;
	cvta.to.global.u64 	%rd10, %rd6;
	mul.wide.u32 	%rd11, %r37, 4;
	add.s64 	%rd12, %rd10, %rd11;
	st.global.f32 	[%rd12], %f110;
$L__BB0_9:
	ret;

}
	// .globl	_Z26tmem_async_pipeline_kernelILi32ELi4EEvPKfS1_Pfiii
.visible .entry _Z26tmem_async_pipeline_kernelILi32ELi4EEvPKfS1_Pfiii(
	.param .u64 .ptr .align 1 _Z26tmem_async_pipeline_kernelILi32ELi4EEvPKfS1_Pfiii_param_0,
	.param .u64 .ptr .align 1 _Z26tmem_async_pipeline_kernelILi32ELi4EEvPKfS1_Pfiii_param_1,
	.param .u64 .ptr .align 1 _Z26tmem_async_pipeline_kernelILi32ELi4EEvPKfS1_Pfiii_param_2,
	.param .u32 _Z26tmem_async_pipeline_kernelILi32ELi4EEvPKfS1_Pfiii_param_3,
	.param .u32 _Z26tmem_async_pipeline_kernelILi32ELi4EEvPKfS1_Pfiii_param_4,
	.param .u32 _Z26tmem_async_pipeline_kernelILi32ELi4EEvPKfS1_Pfiii_param_5
)
{
	.reg .pred 	%p<43>;
	.reg .b16 	%rs<44>;
	.reg .b32 	%r<177>;
	.reg .b32 	%f<107>;
	.reg .b64 	%rd<54>;
	// demoted variable
	.shared .align 4 .b8 _ZZ26tmem_async_pipeline_kernelILi32ELi4EEvPKfS1_PfiiiE6smem_A[16384];
	// demoted variable
	.shared .align 4 .b8 _ZZ26tmem_async_pipeline_kernelILi32ELi4EEvPKfS1_PfiiiE6smem_B[16384];
	// demoted variable
	.shared .align 8 .b8 _ZZ26tmem_async_pipeline_kernelILi32ELi4EEvPKfS1_PfiiiE10pipe_state[72];
	ld.param.u64 	%rd10, [_Z26tmem_async_pipeline_kernelILi32ELi4EEvPKfS1_Pfiii_param_0];
	ld.param.u64 	%rd11, [_Z26tmem_async_pipeline_kernelILi32ELi4EEvPKfS1_Pfiii_param_1];
	ld.param.u32 	%r38, [_Z26tmem_async_pipeline_kernelILi32ELi4EEvPKfS1_Pfiii_param_3];
	ld.param.u32 	%r39, [_Z26tmem_async_pipeline_kernelILi32ELi4EEvPKfS1_Pfiii_param_4];
	ld.param.u32 	%r40, [_Z26tmem_async_pipeline_kernelILi32ELi4EEvPKfS1_Pfiii_param_5];
	cvta.to.global.u64 	%rd1, %rd11;
	cvta.to.global.u64 	%rd2, %rd10;
	mov.u32 	%r41, %ntid.x;
	mov.u32 	%r42, %ntid.y;
	mul.lo.s32 	%r1, %r41, %r42;
	mov.u32 	%r2, %tid.x;
	mov.u32 	%r3, %tid.y;
	mov.u32 	%r43, %tid.z;
	mad.lo.s32 	%r44, %r43, %r42, %r3;
	mul.lo.s32 	%r45, %r44, %r41;
	or.b32  	%r46, %r45, %r2;
	setp.ne.s32 	%p1, %r46, 0;
	@%p1 bra 	$L__BB1_2;
	mov.u32 	%r64, %ntid.z;
	mul.lo.s32 	%r63, %r1, %r64;
	mov.u32 	%r49, _ZZ26tmem_async_pipeline_kernelILi32ELi4EEvPKfS1_PfiiiE10pipe_state;
	add.s32 	%r47, %r49, 8;
	// begin inline asm
	mbarrier.init.shared.b64 [%r47], %r63;
	// end inline asm
	// begin inline asm
	mbarrier.init.shared.b64 [%r49], %r63;
	// end inline asm
	add.s32 	%r51, %r49, 24;
	// begin inline asm
	mbarrier.init.shared.b64 [%r51], %r63;
	// end inline asm
	add.s32 	%r53, %r49, 16;
	// begin inline asm
	mbarrier.init.shared.b64 [%r53], %r63;
	// end inline asm
	add.s32 	%r55, %r49, 40;
	// begin inline asm
	mbarrier.init.shared.b64 [%r55], %r63;
	// end inline asm
	add.s32 	%r57, %r49, 32;
	// begin inline asm
	mbarrier.init.shared.b64 [%r57], %r63;
	// end inline asm
	add.s32 	%r59, %r49, 56;
	// begin inline asm
	mbarrier.init.shared.b64 [%r59], %r63;
	// end inline asm
	add.s32 	%r61, %r49, 48;
	// begin inline asm
	mbarrier.init.shared.b64 [%r61], %r63;
	// end inline asm
	cvt.u64.u32 	%rd13, %r49;
	cvta.shared.u64 	%rd14, %rd13;
	add.s64 	%rd12, %rd14, 64;
	// begin inline asm
	st.relaxed.cta.b32 [%rd12],%r63;
	// end inline asm
$L__BB1_2:
	barrier.sync 	0;
	mov.u32 	%r65, %ctaid.x;
	mov.u32 	%r66, %ctaid.y;
	shl.b32 	%r67, %r66, 5;
	add.s32 	%r4, %r67, %r3;
	shl.b32 	%r68, %r65, 5;
	add.s32 	%r5, %r68, %r2;
	add.s32 	%r69, %r40, 31;
	shr.s32 	%r70, %r69, 31;
	shr.u32 	%r71, %r70, 27;
	add.s32 	%r72, %r69, %r71;
	shr.s32 	%r6, %r72, 5;
	or.b32  	%r73, %r2, %r3;
	and.b32  	%r7, %r73, 992;
	setp.ne.s32 	%p2, %r7, 0;
	setp.lt.s32 	%p3, %r40, 1;
	shl.b32 	%r74, %r3, 7;
	mov.u32 	%r75, _ZZ26tmem_async_pipeline_kernelILi32ELi4EEvPKfS1_PfiiiE6smem_A;
	add.s32 	%r8, %r75, %r74;
	shl.b32 	%r76, %r2, 2;
	add.s32 	%r9, %r8, %r76;
	mov.u32 	%r77, _ZZ26tmem_async_pipeline_kernelILi32ELi4EEvPKfS1_PfiiiE6smem_B;
	add.s32 	%r78, %r77, %r74;
	add.s32 	%r10, %r78, %r76;
	mov.b16 	%rs38, 0;
	mov.b16 	%rs41, 5;
	or.pred  	%p4, %p2, %p3;
	@%p4 bra 	$L__BB1_19;
	min.s32 	%r80, %r6, 4;
	mul.lo.s32 	%r11, %r40, %r4;
	max.s32 	%r12, %r80, 1;
	mov.b16 	%rs41, 5;
	mov.b16 	%rs38, 0;
	mov.b32 	%r172, 0;
$L__BB1_4:
	and.b16  	%rs20, %rs38, 255;
	mul.wide.u16 	%r82, %rs20, 16;
	cvt.u32.u16 	%r83, %rs41;
	// begin inline asm
	mov.u64 %rd15, %globaltimer;
	// end inline asm
	mov.u32 	%r84, _ZZ26tmem_async_pipeline_kernelILi32ELi4EEvPKfS1_PfiiiE10pipe_state;
	add.s32 	%r85, %r84, %r82;
	add.s32 	%r14, %r85, 8;
	and.b32  	%r15, %r83, 1;
	mov.b32 	%r173, 0;
$L__BB1_5:
	// begin inline asm
	{
	.reg .pred p;
	mbarrier.try_wait.parity.shared.b64 p, [%r14], %r15;
	selp.b32 %r86, 1, 0, p;
	}
	// end inline asm
	setp.ne.s32 	%p5, %r86, 0;
	@%p5 bra 	$L__BB1_12;
	setp.gt.s32 	%p40, %r173, 15;
	@%p40 bra 	$L__BB1_8;
	add.s32 	%r173, %r173, 1;
	bra.uni 	$L__BB1_5;
$L__BB1_8:
	// begin inline asm
	mov.u64 %rd48, %globaltimer;
	// end inline asm
	sub.s64 	%rd4, %rd48, %rd15;
	setp.lt.s64 	%p41, %rd4, 4000000;
	@%p41 bra 	$L__BB1_10;
	mov.b32 	%r170, 1000000;
	// begin inline asm
	nanosleep.u32 %r170;
	// end inline asm
	bra.uni 	$L__BB1_5;
$L__BB1_10:
	setp.lt.s64 	%p42, %rd4, 40000;
	@%p42 bra 	$L__BB1_5;
	shr.s64 	%rd49, %rd4, 63;
	shr.u64 	%rd50, %rd49, 62;
	add.s64 	%rd51, %rd4, %rd50;
	shr.u64 	%rd52, %rd51, 2;
	cvt.u32.u64 	%r171, %rd52;
	// begin inline asm
	nanosleep.u32 %r171;
	// end inline asm
	bra.uni 	$L__BB1_5;
$L__BB1_12:
	setp.ge.s32 	%p6, %r4, %r38;
	shl.b32 	%r18, %r172, 5;
	add.s32 	%r89, %r18, %r2;
	setp.ge.s32 	%p7, %r89, %r40;
	or.pred  	%p8, %p6, %p7;
	@%p8 bra 	$L__BB1_14;
	add.s32 	%r93, %r89, %r11;
	mul.wide.s32 	%rd16, %r93, 4;
	add.s64 	%rd17, %rd2, %rd16;
	ld.global.nc.f32 	%f4, [%rd17];
	shl.b32 	%r94, %r172, 12;
	add.s32 	%r95, %r9, %r94;
	st.shared.f32 	[%r95], %f4;
	bra.uni 	$L__BB1_15;
$L__BB1_14:
	shl.b32 	%r90, %r172, 12;
	add.s32 	%r91, %r9, %r90;
	mov.b32 	%r92, 0;
	st.shared.u32 	[%r91], %r92;
$L__BB1_15:
	setp.ge.s32 	%p9, %r5, %r39;
	add.s32 	%r20, %r18, %r3;
	setp.ge.s32 	%p10, %r20, %r40;
	or.pred  	%p11, %p10, %p9;
	@%p11 bra 	$L__BB1_17;
	mad.lo.s32 	%r100, %r20, %r39, %r5;
	mul.wide.s32 	%rd18, %r100, 4;
	add.s64 	%rd19, %rd1, %rd18;
	ld.global.nc.f32 	%f5, [%rd19];
	shl.b32 	%r101, %r172, 12;
	add.s32 	%r102, %r10, %r101;
	st.shared.f32 	[%r102], %f5;
	bra.uni 	$L__BB1_18;
$L__BB1_17:
	shl.b32 	%r97, %r172, 12;
	add.s32 	%r98, %r10, %r97;
	mov.b32 	%r99, 0;
	st.shared.u32 	[%r98], %r99;
$L__BB1_18:
	add.s32 	%r104, %r14, -8;
	// begin inline asm
	cp.async.mbarrier.arrive.shared.b64 [%r104];
	// end inline asm
	mov.b32 	%r105, 1;
	// begin inline asm
	mbarrier.arrive.shared::cta.b64                             %rd20,  [%r104], %r105;    // 2. 
	// end inline asm
	add.s16 	%rs21, %rs38, 1;
	and.b16  	%rs22, %rs21, 255;
	setp.eq.s16 	%p12, %rs22, 4;
	selp.u16 	%rs23, 1, 0, %p12;
	xor.b16  	%rs41, %rs41, %rs23;
	selp.b16 	%rs38, 0, %rs21, %p12;
	add.s32 	%r172, %r172, 1;
	setp.ne.s32 	%p13, %r172, %r12;
	@%p13 bra 	$L__BB1_4;
$L__BB1_19:
	setp.lt.s32 	%p14, %r40, 1;
	mov.f32 	%f106, 0f00000000;
	@%p14 bra 	$L__BB1_46;
	max.s32 	%r22, %r6, 1;
	mov.b16 	%rs40, 0;
	mov.f32 	%f106, 0f00000000;
	mov.b32 	%r174, 0;
	mov.u32 	%r109, _ZZ26tmem_async_pipeline_kernelILi32ELi4EEvPKfS1_PfiiiE10pipe_state;
$L__BB1_21:
	and.b16  	%rs25, %rs40, 255;
	mul.wide.u16 	%r108, %rs25, 16;
	shr.u16 	%rs26, %rs41, 1;
	and.b16  	%rs27, %rs26, 1;
	// begin inline asm
	mov.u64 %rd21, %globaltimer;
	// end inline asm
	add.s32 	%r24, %r109, %r108;
	cvt.u32.u16 	%r25, %rs27;
	mov.b32 	%r175, 0;
$L__BB1_22:
	// begin inline asm
	{
	.reg .pred p;
	mbarrier.try_wait.parity.shared.b64 p, [%r24], %r25;
	selp.b32 %r110, 1, 0, p;
	}
	// end inline asm
	setp.ne.s32 	%p15, %r110, 0;
	@%p15 bra 	$L__BB1_29;
	setp.gt.s32 	%p37, %r175, 15;
	@%p37 bra 	$L__BB1_25;
	add.s32 	%r175, %r175, 1;
	bra.uni 	$L__BB1_22;
$L__BB1_25:
	// begin inline asm
	mov.u64 %rd43, %globaltimer;
	// end inline asm
	sub.s64 	%rd6, %rd43, %rd21;
	setp.lt.s64 	%p38, %rd6, 4000000;
	@%p38 bra 	$L__BB1_27;
	mov.b32 	%r168, 1000000;
	// begin inline asm
	nanosleep.u32 %r168;
	// end inline asm
	bra.uni 	$L__BB1_22;
$L__BB1_27:
	setp.lt.s64 	%p39, %rd6, 40000;
	@%p39 bra 	$L__BB1_22;
	shr.s64 	%rd44, %rd6, 63;
	shr.u64 	%rd45, %rd44, 62;
	add.s64 	%rd46, %rd6, %rd45;
	shr.u64 	%rd47, %rd46, 2;
	cvt.u32.u64 	%r169, %rd47;
	// begin inline asm
	nanosleep.u32 %r169;
	// end inline asm
	bra.uni 	$L__BB1_22;
$L__BB1_29:
	setp.ne.s32 	%p16, %r7, 0;
	and.b32  	%r28, %r174, 3;
	shl.b32 	%r115, %r174, 12;
	and.b32  	%r116, %r115, 12288;
	add.s32 	%r117, %r8, %r116;
	shl.b32 	%r118, %r2, 2;
	mov.u32 	%r119, _ZZ26tmem_async_pipeline_kernelILi32ELi4EEvPKfS1_PfiiiE6smem_B;
	add.s32 	%r120, %r119, %r118;
	add.s32 	%r121, %r120, %r116;
	ld.shared.f32 	%f8, [%r117];
	ld.shared.f32 	%f9, [%r121];
	fma.rn.f32 	%f10, %f8, %f9, %f106;
	ld.shared.f32 	%f11, [%r117+4];
	ld.shared.f32 	%f12, [%r121+128];
	fma.rn.f32 	%f13, %f11, %f12, %f10;
	ld.shared.f32 	%f14, [%r117+8];
	ld.shared.f32 	%f15, [%r121+256];
	fma.rn.f32 	%f16, %f14, %f15, %f13;
	ld.shared.f32 	%f17, [%r117+12];
	ld.shared.f32 	%f18, [%r121+384];
	fma.rn.f32 	%f19, %f17, %f18, %f16;
	ld.shared.f32 	%f20, [%r117+16];
	ld.shared.f32 	%f21, [%r121+512];
	fma.rn.f32 	%f22, %f20, %f21, %f19;
	ld.shared.f32 	%f23, [%r117+20];
	ld.shared.f32 	%f24, [%r121+640];
	fma.rn.f32 	%f25, %f23, %f24, %f22;
	ld.shared.f32 	%f26, [%r117+24];
	ld.shared.f32 	%f27, [%r121+768];
	fma.rn.f32 	%f28, %f26, %f27, %f25;
	ld.shared.f32 	%f29, [%r117+28];
	ld.shared.f32 	%f30, [%r121+896];
	fma.rn.f32 	%f31, %f29, %f30, %f28;
	ld.shared.f32 	%f32, [%r117+32];
	ld.shared.f32 	%f33, [%r121+1024];
	fma.rn.f32 	%f34, %f32, %f33, %f31;
	ld.shared.f32 	%f35, [%r117+36];
	ld.shared.f32 	%f36, [%r121+1152];
	fma.rn.f32 	%f37, %f35, %f36, %f34;
	ld.shared.f32 	%f38, [%r117+40];
	ld.shared.f32 	%f39, [%r121+1280];
	fma.rn.f32 	%f40, %f38, %f39, %f37;
	ld.shared.f32 	%f41, [%r117+44];
	ld.shared.f32 	%f42, [%r121+1408];
	fma.rn.f32 	%f43, %f41, %f42, %f40;
	ld.shared.f32 	%f44, [%r117+48];
	ld.shared.f32 	%f45, [%r121+1536];
	fma.rn.f32 	%f46, %f44, %f45, %f43;
	ld.shared.f32 	%f47, [%r117+52];
	ld.shared.f32 	%f48, [%r121+1664];
	fma.rn.f32 	%f49, %f47, %f48, %f46;
	ld.shared.f32 	%f50, [%r117+56];
	ld.shared.f32 	%f51, [%r121+1792];
	fma.rn.f32 	%f52, %f50, %f51, %f49;
	ld.shared.f32 	%f53, [%r117+60];
	ld.shared.f32 	%f54, [%r121+1920];
	fma.rn.f32 	%f55, %f53, %f54, %f52;
	ld.shared.f32 	%f56, [%r117+64];
	ld.shared.f32 	%f57, [%r121+2048];
	fma.rn.f32 	%f58, %f56, %f57, %f55;
	ld.shared.f32 	%f59, [%r117+68];
	ld.shared.f32 	%f60, [%r121+2176];
	fma.rn.f32 	%f61, %f59, %f60, %f58;
	ld.shared.f32 	%f62, [%r117+72];
	ld.shared.f32 	%f63, [%r121+2304];
	fma.rn.f32 	%f64, %f62, %f63, %f61;
	ld.shared.f32 	%f65, [%r117+76];
	ld.shared.f32 	%f66, [%r121+2432];
	fma.rn.f32 	%f67, %f65, %f66, %f64;
	ld.shared.f32 	%f68, [%r117+80];
	ld.shared.f32 	%f69, [%r121+2560];
	fma.rn.f32 	%f70, %f68, %f69, %f67;
	ld.shared.f32 	%f71, [%r117+84];
	ld.shared.f32 	%f72, [%r121+2688];
	fma.rn.f32 	%f73, %f71, %f72, %f70;
	ld.shared.f32 	%f74, [%r117+88];
	ld.shared.f32 	%f75, [%r121+2816];
	fma.rn.f32 	%f76, %f74, %f75, %f73;
	ld.shared.f32 	%f77, [%r117+92];
	ld.shared.f32 	%f78, [%r121+2944];
	fma.rn.f32 	%f79, %f77, %f78, %f76;
	ld.shared.f32 	%f80, [%r117+96];
	ld.shared.f32 	%f81, [%r121+3072];
	fma.rn.f32 	%f82, %f80, %f81, %f79;
	ld.shared.f32 	%f83, [%r117+100];
	ld.shared.f32 	%f84, [%r121+3200];
	fma.rn.f32 	%f85, %f83, %f84, %f82;
	ld.shared.f32 	%f86, [%r117+104];
	ld.shared.f32 	%f87, [%r121+3328];
	fma.rn.f32 	%f88, %f86, %f87, %f85;
	ld.shared.f32 	%f89, [%r117+108];
	ld.shared.f32 	%f90, [%r121+3456];
	fma.rn.f32 	%f91, %f89, %f90, %f88;
	ld.shared.f32 	%f92, [%r117+112];
	ld.shared.f32 	%f93, [%r121+3584];
	fma.rn.f32 	%f94, %f92, %f93, %f91;
	ld.shared.f32 	%f95, [%r117+116];
	ld.shared.f32 	%f96, [%r121+3712];
	fma.rn.f32 	%f97, %f95, %f96, %f94;
	ld.shared.f32 	%f98, [%r117+120];
	ld.shared.f32 	%f99, [%r121+3840];
	fma.rn.f32 	%f100, %f98, %f99, %f97;
	ld.shared.f32 	%f101, [%r117+124];
	ld.shared.f32 	%f102, [%r121+3968];
	fma.rn.f32 	%f106, %f101, %f102, %f100;
	add.s32 	%r113, %r24, 8;
	mov.b32 	%r114, 1;
	// begin inline asm
	mbarrier.arrive.shared::cta.b64                             %rd22,  [%r113], %r114;    // 2. 
	// end inline asm
	add.s16 	%rs28, %rs40, 1;
	and.b16  	%rs29, %rs28, 255;
	setp.eq.s16 	%p17, %rs29, 4;
	xor.b16  	%rs30, %rs41, 2;
	selp.b16 	%rs41, %rs30, %rs41, %p17;
	selp.b16 	%rs40, 0, %rs28, %p17;
	add.s32 	%r29, %r174, 4;
	setp.ge.s32 	%p18, %r29, %r6;
	or.pred  	%p19, %p16, %p18;
	@%p19 bra 	$L__BB1_45;
	and.b16  	%rs31, %rs38, 255;
	mul.wide.u16 	%r123, %rs31, 16;
	// begin inline asm
	mov.u64 %rd23, %globaltimer;
	// end inline asm
	mov.u32 	%r124, _ZZ26tmem_async_pipeline_kernelILi32ELi4EEvPKfS1_PfiiiE10pipe_state;
	add.s32 	%r125, %r124, %r123;
	add.s32 	%r30, %r125, 8;
	mov.b32 	%r176, 0;
$L__BB1_31:
	cvt.u32.u16 	%r129, %rs41;
	and.b32  	%r128, %r129, 1;
	// begin inline asm
	{
	.reg .pred p;
	mbarrier.try_wait.parity.shared.b64 p, [%r30], %r128;
	selp.b32 %r126, 1, 0, p;
	}
	// end inline asm
	setp.ne.s32 	%p20, %r126, 0;
	@%p20 bra 	$L__BB1_38;
	setp.gt.s32 	%p34, %r176, 15;
	@%p34 bra 	$L__BB1_34;
	add.s32 	%r176, %r176, 1;
	bra.uni 	$L__BB1_31;
$L__BB1_34:
	// begin inline asm
	mov.u64 %rd38, %globaltimer;
	// end inline asm
	sub.s64 	%rd8, %rd38, %rd23;
	setp.lt.s64 	%p35, %rd8, 4000000;
	@%p35 bra 	$L__BB1_36;
	mov.b32 	%r166, 1000000;
	// begin inline asm
	nanosleep.u32 %r166;
	// end inline asm
	bra.uni 	$L__BB1_31;
$L__BB1_36:
	setp.lt.s64 	%p36, %rd8, 40000;
	@%p36 bra 	$L__BB1_31;
	shr.s64 	%rd39, %rd8, 63;
	shr.u64 	%rd40, %rd39, 62;
	add.s64 	%rd41, %rd8, %rd40;
	shr.u64 	%rd42, %rd41, 2;
	cvt.u32.u64 	%r167, %rd42;
	// begin inline asm
	nanosleep.u32 %r167;
	// end inline asm
	bra.uni 	$L__BB1_31;
$L__BB1_38:
	setp.ge.s32 	%p21, %r4, %r38;
	shl.b32 	%r33, %r29, 5;
	add.s32 	%r130, %r33, %r2;
	setp.ge.s32 	%p22, %r130, %r40;
	or.pred  	%p23, %p21, %p22;
	@%p23 bra 	$L__BB1_40;
	mad.lo.s32 	%r134, %r40, %r4, %r130;
	mul.wide.s32 	%rd24, %r134, 4;
	add.s64 	%rd25, %rd2, %rd24;
	ld.global.nc.f32 	%f103, [%rd25];
	shl.b32 	%r135, %r28, 12;
	add.s32 	%r136, %r9, %r135;
	st.shared.f32 	[%r136], %f103;
	bra.uni 	$L__BB1_41;
$L__BB1_40:
	shl.b32 	%r131, %r28, 12;
	add.s32 	%r132, %r9, %r131;
	mov.b32 	%r133, 0;
	st.shared.u32 	[%r132], %r133;
$L__BB1_41:
	setp.ge.s32 	%p24, %r5, %r39;
	add.s32 	%r35, %r33, %r3;
	setp.ge.s32 	%p25, %r35, %r40;
	or.pred  	%p26, %p25, %p24;
	@%p26 bra 	$L__BB1_43;
	mad.lo.s32 	%r141, %r35, %r39, %r5;
	mul.wide.s32 	%rd26, %r141, 4;
	add.s64 	%rd27, %rd1, %rd26;
	ld.global.nc.f32 	%f104, [%rd27];
	shl.b32 	%r142, %r28, 12;
	add.s32 	%r143, %r10, %r142;
	st.shared.f32 	[%r143], %f104;
	bra.uni 	$L__BB1_44;
$L__BB1_43:
	shl.b32 	%r138, %r28, 12;
	add.s32 	%r139, %r10, %r138;
	mov.b32 	%r140, 0;
	st.shared.u32 	[%r139], %r140;
$L__BB1_44:
	add.s32 	%r145, %r30, -8;
	// begin inline asm
	cp.async.mbarrier.arrive.shared.b64 [%r145];
	// end inline asm
	mov.b32 	%r146, 1;
	// begin inline asm
	mbarrier.arrive.shared::cta.b64                             %rd28,  [%r145], %r146;    // 2. 
	// end inline asm
	add.s16 	%rs32, %rs38, 1;
	and.b16  	%rs33, %rs32, 255;
	setp.eq.s16 	%p27, %rs33, 4;
	selp.u16 	%rs34, 1, 0, %p27;
	xor.b16  	%rs41, %rs41, %rs34;
	selp.b16 	%rs38, 0, %rs32, %p27;
$L__BB1_45:
	add.s32 	%r174, %r174, 1;
	setp.ne.s32 	%p28, %r174, %r22;
	@%p28 bra 	$L__BB1_21;
$L__BB1_46:
	setp.ge.s32 	%p29, %r4, %r38;
	setp.ge.s32 	%p30, %r5, %r39;
	or.pred  	%p31, %p29, %p30;
	@%p31 bra 	$L__BB1_48;
	ld.param.u64 	%rd53, [_Z26tmem_async_pipeline_kernelILi32ELi4EEvPKfS1_Pfiii_param_2];
	mad.lo.s32 	%r148, %r39, %r4, %r5;
	cvta.to.global.u64 	%rd29, %rd53;
	mul.wide.u32 	%rd30, %r148, 4;
	add.s64 	%rd31, %rd29, %rd30;
	st.global.f32 	[%rd31], %f106;
$L__BB1_48:
	// begin inline asm
	activemask.b32 %r149;
	// end inline asm
	mov.u32 	%r151, _ZZ26tmem_async_pipeline_kernelILi32ELi4EEvPKfS1_PfiiiE10pipe_state;
	cvt.u64.u32 	%rd32, %r151;
	cvta.shared.u64 	%rd33, %rd32;
	add.s64 	%rd34, %rd33, 64;
	match.any.sync.b64 	%r37, %rd34, %r149;
	brev.b32 	%r152, %r37;
	bfind.shiftamt.u32 	%r153, %r152;
	// begin inline asm
	mov.u32 %r150, %laneid;
	// end inline asm
	setp.ne.s32 	%p32, %r150, %r153;
	@%p32 bra 	$L__BB1_51;
	popc.b32 	%r156, %r37;
	neg.s32 	%r155, %r156;
	// begin inline asm
	fence.sc.cta;
	// end inline asm
	cvta.shared.u64 	%rd37, %rd32;
	add.s64 	%rd35, %rd37, 64;
	// begin inline asm
	atom.add.acquire.cta.u32 %r154,[%rd35],%r155;
	// end inline asm
	setp.ne.s32 	%p33, %r154, %r156;
	@%p33 bra 	$L__BB1_51;
	// begin inline asm
	mbarrier.inval.shared.b64 [%r151];
	// end inline asm
	add.s32 	%r159, %r151, 8;
	// begin inline asm
	mbarrier.inval.shared.b64 [%r159];
	// end inline asm
	add.s32 	%r160, %r151, 16;
	// begin inline asm
	mbarrier.inval.shared.b64 [%r160];
	// end inline asm
	add.s32 	%r161, %r151, 24;
	// begin inline asm
	mbarrier.inval.shared.b64 [%r161];
	// end inline asm
	add.s32 	%r162, %r151, 32;
	// begin inline asm
	mbarrier.inval.shared.b64 [%r162];
	// end inline asm
	add.s32 	%r163, %r151, 40;
	// begin inline asm
	mbarrier.inval.shared.b64 [%r163];
	// end inline asm
	add.s32 	%r164, %r151, 48;
	// begin inline asm
	mbarrier.inval.shared.b64 [%r164];
	// end inline asm
	add.s32 	%r165, %r151, 56;
	// begin inline asm
	mbarrier.inval.shared.b64 [%r165];
	// end inline asm
$L__BB1_51:
	ret;

}


// ===== COMPILED SASS (sm_100) =====

	.target	sm_100

	.elftype	@"ET_EXEC"


//--------------------- .note.nv.tkinfo           --------------------------
	.section	.note.nv.tkinfo,"",@"SHT_NOTE"
	.sectionflags	@"SHF_NOTE_NV_TKINFO"
	.tkinfo
        /*0018*/ 	.word	0x00000002
        /*0030*/ 	.string	""
        /*0030*/ 	.string	"ptxas"
        /*0030*/ 	.string	"Cuda compilation tools, release 13.0, V13.0.88"
        /*0030*/ 	.string	"Build cuda_13.0.r13.0/compiler.36424714_0"
        /*0030*/ 	.string	"-arch sm_100 -m 64 "



//--------------------- .note.nv.cuinfo           --------------------------
	.section	.note.nv.cuinfo,"",@"SHT_NOTE"
	.sectionflags	@"SHF_NOTE_NV_CUINFO"
        /*0018*/ 	.short	0x0002
        /*001a*/ 	.short	0x0064
        /*001c*/ 	.short	0x0082
	.zero		2


//--------------------- .nv.info                  --------------------------
	.section	.nv.info,"",@"SHT_CUDA_INFO"
	.align	4


	//----- nvinfo : EIATTR_REGCOUNT
	.align		4
        /*0000*/ 	.byte	0x04, 0x2f
        /*0002*/ 	.short	(.L_1 - .L_0)
	.align		4
.L_0:
        /*0004*/ 	.word	index@(_Z18tmem_matmul_kernelILi32EEvPKfS1_Pfiii)
        /*0008*/ 	.word	0x00000020


	//----- nvinfo : EIATTR_FRAME_SIZE
	.align		4
.L_1:
        /*000c*/ 	.byte	0x04, 0x11
        /*000e*/ 	.short	(.L_3 - .L_2)
	.align		4
.L_2:
        /*0010*/ 	.word	index@(_Z18tmem_matmul_kernelILi32EEvPKfS1_Pfiii)
        /*0014*/ 	.word	0x00000000


	//----- nvinfo : EIATTR_REGCOUNT
	.align		4
.L_3:
        /*0018*/ 	.byte	0x04, 0x2f
        /*001a*/ 	.short	(.L_5 - .L_4)
	.align		4
.L_4:
        /*001c*/ 	.word	index@(_Z26tmem_async_pipeline_kernelILi32ELi4EEvPKfS1_Pfiii)
        /*0020*/ 	.word	0x00000020


	//----- nvinfo : EIATTR_FRAME_SIZE
	.align		4
.L_5:
        /*0024*/ 	.byte	0x04, 0x11
        /*0026*/ 	.short	(.L_7 - .L_6)
	.align		4
.L_6:
        /*0028*/ 	.word	index@(_Z26tmem_async_pipeline_kernelILi32ELi4EEvPKfS1_Pfiii)
        /*002c*/ 	.word	0x00000000


	//----- nvinfo : EIATTR_MIN_STACK_SIZE
	.align		4
.L_7:
        /*0030*/ 	.byte	0x04, 0x12
        /*0032*/ 	.short	(.L_9 - .L_8)
	.align		4
.L_8:
        /*0034*/ 	.word	index@(_Z26tmem_async_pipeline_kernelILi32ELi4EEvPKfS1_Pfiii)
        /*0038*/ 	.word	0x00000000


	//----- nvinfo : EIATTR_MIN_STACK_SIZE
	.align		4
.L_9:
        /*003c*/ 	.byte	0x04, 0x12
        /*003e*/ 	.short	(.L_11 - .L_10)
	.align		4
.L_10:
        /*0040*/ 	.word	index@(_Z18tmem_matmul_kernelILi32EEvPKfS1_Pfiii)
        /*0044*/ 	.word	0x00000000
.L_11:


//--------------------- .nv.compat                --------------------------
	.section	.nv.compat,"",@"SHT_CUDA_COMPAT_INFO"
	.align	4
        /*0000*/ 	.byte	0x02, 0x09, 0x00, 0x00, 0x02, 0x02, 0x01, 0x00, 0x02, 0x05, 0x05, 0x00, 0x03, 0x07, 0x01, 0x01
        /*0010*/ 	.byte	0x02, 0x03, 0x00, 0x00, 0x02, 0x06, 0x01, 0x00, 0x04, 0x0b, 0x08, 0x00, 0x09, 0x00, 0x00, 0x00
        /*0020*/ 	.byte	0x00, 0x00, 0x00, 0x00


//--------------------- .nv.info._Z26tmem_async_pipeline_kernelILi32ELi4EEvPKfS1_Pfiii --------------------------
	.section	.nv.info._Z26tmem_async_pipeline_kernelILi32ELi4EEvPKfS1_Pfiii,"",@"SHT_CUDA_INFO"
	.sectionflags	@""
	.align	4


	//----- nvinfo : EIATTR_CUDA_API_VERSION
	.align		4
        /*0000*/ 	.byte	0x04, 0x37
        /*0002*/ 	.short	(.L_13 - .L_12)
.L_12:
        /*0004*/ 	.word	0x00000082


	//----- nvinfo : EIATTR_KPARAM_INFO
	.align		4
.L_13:
        /*0008*/ 	.byte	0x04, 0x17
        /*000a*/ 	.short	(.L_15 - .L_14)
.L_14:
        /*000c*/ 	.word	0x00000000
        /*0010*/ 	.short	0x0005
        /*0012*/ 	.short	0x0020
        /*0014*/ 	.byte	0x00, 0xf0, 0x11, 0x00


	//----- nvinfo : EIATTR_KPARAM_INFO
	.align		4
.L_15:
        /*0018*/ 	.byte	0x04, 0x17
        /*001a*/ 	.short	(.L_17 - .L_16)
.L_16:
        /*001c*/ 	.word	0x00000000
        /*0020*/ 	.short	0x0004
        /*0022*/ 	.short	0x001c
        /*0024*/ 	.byte	0x00, 0xf0, 0x11, 0x00


	//----- nvinfo : EIATTR_KPARAM_INFO
	.align		4
.L_17:
        /*0028*/ 	.byte	0x04, 0x17
        /*002a*/ 	.short	(.L_19 - .L_18)
.L_18:
        /*002c*/ 	.word	0x00000000
        /*0030*/ 	.short	0x0003
        /*0032*/ 	.short	0x0018
        /*0034*/ 	.byte	0x00, 0xf0, 0x11, 0x00


	//----- nvinfo : EIATTR_KPARAM_INFO
	.align		4
.L_19:
        /*0038*/ 	.byte	0x04, 0x17
        /*003a*/ 	.short	(.L_21 - .L_20)
.L_20:
        /*003c*/ 	.word	0x00000000
        /*0040*/ 	.short	0x0002
        /*0042*/ 	.short	0x0010
        /*0044*/ 	.byte	0x00, 0xf5, 0x21, 0x00


	//----- nvinfo : EIATTR_KPARAM_INFO
	.align		4
.L_21:
        /*0048*/ 	.byte	0x04, 0x17
        /*004a*/ 	.short	(.L_23 - .L_22)
.L_22:
        /*004c*/ 	.word	0x00000000
        /*0050*/ 	.short	0x0001
        /*0052*/ 	.short	0x0008
        /*0054*/ 	.byte	0x00, 0xf5, 0x21, 0x00


	//----- nvinfo : EIATTR_KPARAM_INFO
	.align		4
.L_23:
        /*0058*/ 	.byte	0x04, 0x17
        /*005a*/ 	.short	(.L_25 - .L_24)
.L_24:
        /*005c*/ 	.word	0x00000000
        /*0060*/ 	.short	0x0000
        /*0062*/ 	.short	0x0000
        /*0064*/ 	.byte	0x00, 0xf5, 0x21, 0x00


	//----- nvinfo : EIATTR_SPARSE_MMA_MASK
	.align		4
.L_25:
        /*0068*/ 	.byte	0x03, 0x50
        /*006a*/ 	.short	0x0000


	//----- nvinfo : EIATTR_MAXREG_COUNT
	.align		4
        /*006c*/ 	.byte	0x03, 0x1b
        /*006e*/ 	.short	0x00ff


	//----- nvinfo : EIATTR_NUM_BARRIERS
	.align		4
        /*0070*/ 	.byte	0x02, 0x4c
        /*0072*/ 	.byte	0x01
	.zero		1


	//----- nvinfo : EIATTR_MERCURY_ISA_VERSION
	.align		4
        /*0074*/ 	.byte	0x03, 0x5f
        /*0076*/ 	.short	0x0101


	//----- nvinfo : EIATTR_COOP_GROUP_MASK_REGIDS
	.align		4
        /*0078*/ 	.byte	0x04, 0x29
        /*007a*/ 	.short	(.L_27 - .L_26)


	//   ....[0]....
.L_26:
        /*007c*/ 	.word	0xffffffff


	//   ....[1]....
        /*0080*/ 	.word	0x05000009


	//----- nvinfo : EIATTR_COOP_GROUP_INSTR_OFFSETS
	.align		4
.L_27:
        /*0084*/ 	.byte	0x04, 0x28
        /*0086*/ 	.short	(.L_29 - .L_28)


	//   ....[0]....
.L_28:
        /*0088*/ 	.word	0x000002f0


	//   ....[1]....
        /*008c*/ 	.word	0x00001920


	//----- nvinfo : EIATTR_VRC_CTA_INIT_COUNT
	.align		4
.L_29:
        /*0090*/ 	.byte	0x02, 0x4a
	.zero		1
	.zero		1


	//----- nvinfo : EIATTR_MBARRIER_INSTR_OFFSETS
	.align		4
        /*0094*/ 	.byte	0x04, 0x39
        /*0096*/ 	.short	(.L_31 - .L_30)


	//   ....[0]....
.L_30:
        /*0098*/ 	.word	0x000001d0
        /*009c*/ 	.word	0x000000ff
        /*00a0*/ 	.word	0x00000008
        /*00a4*/ 	.short	0x0100
        /*00a6*/ 	.byte	0x07
	.zero		1


	//   ....[1]....
        /*00a8*/ 	.word	0x000001e0
        /*00ac*/ 	.word	0x000000ff
        /*00b0*/ 	.word	0x00000000
        /*00b4*/ 	.short	0x0100
        /*00b6*/ 	.byte	0x07
	.zero		1


	//   ....[2]....
        /*00b8*/ 	.word	0x000001f0
        /*00bc*/ 	.word	0x000000ff
        /*00c0*/ 	.word	0x00000018
        /*00c4*/ 	.short	0x0100
        /*00c6*/ 	.byte	0x07
	.zero		1


	//   ....[3]....
        /*00c8*/ 	.word	0x00000200
        /*00cc*/ 	.word	0x000000ff
        /*00d0*/ 	.word	0x00000010
        /*00d4*/ 	.short	0x0100
        /*00d6*/ 	.byte	0x07
	.zero		1


	//   ....[4]....
        /*00d8*/ 	.word	0x00000210
        /*00dc*/ 	.word	0x000000ff
        /*00e0*/ 	.word	0x00000028
        /*00e4*/ 	.short	0x0100
        /*00e6*/ 	.byte	0x07
	.zero		1


	//   ....[5]....
        /*00e8*/ 	.word	0x00000220
        /*00ec*/ 	.word	0x000000ff
        /*00f0*/ 	.word	0x00000020
        /*00f4*/ 	.short	0x0100
        /*00f6*/ 	.byte	0x07
	.zero		1


	//   ....[6]....
        /*00f8*/ 	.word	0x00000230
        /*00fc*/ 	.word	0x000000ff
        /*0100*/ 	.word	0x00000038
        /*0104*/ 	.short	0x0100
        /*0106*/ 	.byte	0x07
	.zero		1


	//   ....[7]....
        /*0108*/ 	.word	0x00000240
        /*010c*/ 	.word	0x000000ff
        /*0110*/ 	.word	0x00000030
        /*0114*/ 	.short	0x0100
        /*0116*/ 	.byte	0x07
	.zero		1


	//   ....[8]....
        /*0118*/ 	.word	0x00000510
        /*011c*/ 	.word	0x0000000a
        /*0120*/ 	.word	0x00000008
        /*0124*/ 	.short	0x010a
        /*0126*/ 	.byte	0xff
	.zero		1


	//   ....[9]....
        /*0128*/ 	.word	0x000006a0
        /*012c*/ 	.word	0x0000000a
        /*0130*/ 	.word	0x00000008
        /*0134*/ 	.short	0x010a
        /*0136*/ 	.byte	0xff
	.zero		1


	//   ....[10]....
        /*0138*/ 	.word	0x000008a0
        /*013c*/ 	.word	0x0000000a
        /*0140*/ 	.word	0x00000000
        /*0144*/ 	.short	0x0107
        /*0146*/ 	.byte	0xff
	.zero		1


	//   ....[11]....
        /*0148*/ 	.word	0x000008f0
        /*014c*/ 	.word	0x0000000a
        /*0150*/ 	.word	0x00000000
        /*0154*/ 	.short	0x0101
        /*0156*/ 	.byte	0xff
	.zero		1


	//   ....[12]....
        /*0158*/ 	.word	0x00000ae0
        /*015c*/ 	.word	0x00000000
        /*0160*/ 	.word	0x00000000
        /*0164*/ 	.short	0x010a
        /*0166*/ 	.byte	0xff
	.zero		1


	//   ....[13]....
        /*0168*/ 	.word	0x00000c90
        /*016c*/ 	.word	0x00000000
        /*0170*/ 	.word	0x00000000
        /*0174*/ 	.short	0x010a
        /*0176*/ 	.byte	0xff
	.zero		1


	//   ....[14]....
        /*0178*/ 	.word	0x00001210
        /*017c*/ 	.word	0x00000000
        /*0180*/ 	.word	0x00000008
        /*0184*/ 	.short	0x0101
        /*0186*/ 	.byte	0xff
	.zero		1


	//   ....[15]....
        /*0188*/ 	.word	0x00001310
        /*018c*/ 	.word	0x0000000b
        /*0190*/ 	.word	0x00000008
        /*0194*/ 	.short	0x010a
        /*0196*/ 	.byte	0xff
	.zero		1


	//   ....[16]....
        /*0198*/ 	.word	0x000014d0
        /*019c*/ 	.word	0x0000000b
        /*01a0*/ 	.word	0x00000008
        /*01a4*/ 	.short	0x010a
        /*01a6*/ 	.byte	0xff
	.zero		1


	//   ....[17]....
        /*01a8*/ 	.word	0x000016c0
        /*01ac*/ 	.word	0x0000000b
        /*01b0*/ 	.word	0x00000000
        /*01b4*/ 	.short	0x0107
        /*01b6*/ 	.byte	0xff
	.zero		1


	//   ....[18]....
        /*01b8*/ 	.word	0x00001760
        /*01bc*/ 	.word	0x0000000b
        /*01c0*/ 	.word	0x00000000
        /*01c4*/ 	.short	0x0101
        /*01c6*/ 	.byte	0xff
	.zero		1


	//   ....[19]....
        /*01c8*/ 	.word	0x00001a00
        /*01cc*/ 	.word	0x00000008
        /*01d0*/ 	.word	0x00000000
        /*01d4*/ 	.short	0x0108
        /*01d6*/ 	.byte	0xff
	.zero		1


	//   ....[20]....
        /*01d8*/ 	.word	0x00001a10
        /*01dc*/ 	.word	0x00000008
        /*01e0*/ 	.word	0x00000008
        /*01e4*/ 	.short	0x0108
        /*01e6*/ 	.byte	0xff
	.zero		1


	//   ....[21]....
        /*01e8*/ 	.word	0x00001a20
        /*01ec*/ 	.word	0x00000008
        /*01f0*/ 	.word	0x00000010
        /*01f4*/ 	.short	0x0108
        /*01f6*/ 	.byte	0xff
	.zero		1


	//   ....[22]....
        /*01f8*/ 	.word	0x00001a30
        /*01fc*/ 	.word	0x00000008
        /*0200*/ 	.word	0x00000018
        /*0204*/ 	.short	0x0108
        /*0206*/ 	.byte	0xff
	.zero		1


	//   ....[23]....
        /*0208*/ 	.word	0x00001a40
        /*020c*/ 	.word	0x00000008
        /*0210*/ 	.word	0x00000020
        /*0214*/ 	.short	0x0108
        /*0216*/ 	.byte	0xff
	.zero		1


	//   ....[24]....
        /*0218*/ 	.word	0x00001a50
        /*021c*/ 	.word	0x00000008
        /*0220*/ 	.word	0x00000028
        /*0224*/ 	.short	0x0108
        /*0226*/ 	.byte	0xff
	.zero		1


	//   ....[25]....
        /*0228*/ 	.word	0x00001a60
        /*022c*/ 	.word	0x00000008
        /*0230*/ 	.word	0x00000030
        /*0234*/ 	.short	0x0108
        /*0236*/ 	.byte	0xff
	.zero		1


	//   ....[26]....
        /*0238*/ 	.word	0x00001a70
        /*023c*/ 	.word	0x00000008
        /*0240*/ 	.word	0x00000038
        /*0244*/ 	.short	0x0108
        /*0246*/ 	.byte	0xff
	.zero		1


	//----- nvinfo : EIATTR_NUM_MBARRIERS
	.align		4
.L_31:
        /*0248*/ 	.byte	0x03, 0x38
        /*024a*/ 	.short	0x0008


	//----- nvinfo : EIATTR_EXIT_INSTR_OFFSETS
	.align		4
        /*024c*/ 	.byte	0x04, 0x1c
        /*024e*/ 	.short	(.L_33 - .L_32)


	//   ....[0]....
.L_32:
        /*0250*/ 	.word	0x00001980


	//   ....[1]....
        /*0254*/ 	.word	0x000019f0


	//   ....[2]....
        /*0258*/ 	.word	0x00001a80


	//----- nvinfo : EIATTR_CRS_STACK_SIZE
	.align		4
.L_33:
        /*025c*/ 	.byte	0x04, 0x1e
        /*025e*/ 	.short	(.L_35 - .L_34)
.L_34:
        /*0260*/ 	.word	0x00000000


	//----- nvinfo : EIATTR_CBANK_PARAM_SIZE
	.align		4
.L_35:
        /*0264*/ 	.byte	0x03, 0x19
        /*0266*/ 	.short	0x0024


	//----- nvinfo : EIATTR_PARAM_CBANK
	.align		4
        /*0268*/ 	.byte	0x04, 0x0a
        /*026a*/ 	.short	(.L_37 - .L_36)
	.align		4
.L_36:
        /*026c*/ 	.word	index@(.nv.constant0._Z26tmem_async_pipeline_kernelILi32ELi4EEvPKfS1_Pfiii)
        /*0270*/ 	.short	0x0380
        /*0272*/ 	.short	0x0024


	//----- nvinfo : EIATTR_SW_WAR
	.align		4
.L_37:
        /*0274*/ 	.byte	0x04, 0x36
        /*0276*/ 	.short	(.L_39 - .L_38)
.L_38:
        /*0278*/ 	.word	0x00000008
.L_39:


//--------------------- .nv.info._Z18tmem_matmul_kernelILi32EEvPKfS1_Pfiii --------------------------
	.section	.nv.info._Z18tmem_matmul_kernelILi32EEvPKfS1_Pfiii,"",@"SHT_CUDA_INFO"
	.sectionflags	@""
	.align	4


	//----- nvinfo : EIATTR_CUDA_API_VERSION
	.align		4
        /*0000*/ 	.byte	0x04, 0x37
        /*0002*/ 	.short	(.L_41 - .L_40)
.L_40:
        /*0004*/ 	.word	0x00000082


	//----- nvinfo : EIATTR_KPARAM_INFO
	.align		4
.L_41:
        /*0008*/ 	.byte	0x04, 0x17
        /*000a*/ 	.short	(.L_43 - .L_42)
.L_42:
        /*000c*/ 	.word	0x00000000
        /*0010*/ 	.short	0x0005
        /*0012*/ 	.short	0x0020
        /*0014*/ 	.byte	0x00, 0xf0, 0x11, 0x00


	//----- nvinfo : EIATTR_KPARAM_INFO
	.align		4
.L_43:
        /*0018*/ 	.byte	0x04, 0x17
        /*001a*/ 	.short	(.L_45 - .L_44)
.L_44:
        /*001c*/ 	.word	0x00000000
        /*0020*/ 	.short	0x0004
        /*0022*/ 	.short	0x001c
        /*0024*/ 	.byte	0x00, 0xf0, 0x11, 0x00


	//----- nvinfo : EIATTR_KPARAM_INFO
	.align		4
.L_45:
        /*0028*/ 	.byte	0x04, 0x17
        /*002a*/ 	.short	(.L_47 - .L_46)
.L_46:
        /*002c*/ 	.word	0x00000000
        /*0030*/ 	.short	0x0003
        /*0032*/ 	.short	0x0018
        /*0034*/ 	.byte	0x00, 0xf0, 0x11, 0x00


	//----- nvinfo : EIATTR_KPARAM_INFO
	.align		4
.L_47:
        /*0038*/ 	.byte	0x04, 0x17
        /*003a*/ 	.short	(.L_49 - .L_48)
.L_48:
        /*003c*/ 	.word	0x00000000
        /*0040*/ 	.short	0x0002
        /*0042*/ 	.short	0x0010
        /*0044*/ 	.byte	0x00, 0xf5, 0x21, 0x00


	//----- nvinfo : EIATTR_KPARAM_INFO
	.align		4
.L_49:
        /*0048*/ 	.byte	0x04, 0x17
        /*004a*/ 	.short	(.L_51 - .L_50)
.L_50:
        /*004c*/ 	.word	0x00000000
        /*0050*/ 	.short	0x0001
        /*0052*/ 	.short	0x0008
        /*0054*/ 	.byte	0x00, 0xf5, 0x21, 0x00


	//----- nvinfo : EIATTR_KPARAM_INFO
	.align		4
.L_51:
        /*0058*/ 	.byte	0x04, 0x17
        /*005a*/ 	.short	(.L_53 - .L_52)
.L_52:
        /*005c*/ 	.word	0x00000000
        /*0060*/ 	.short	0x0000
        /*0062*/ 	.short	0x0000
        /*0064*/ 	.byte	0x00, 0xf5, 0x21, 0x00


	//----- nvinfo : EIATTR_SPARSE_MMA_MASK
	.align		4
.L_53:
        /*0068*/ 	.byte	0x03, 0x50
        /*006a*/ 	.short	0x0000


	//----- nvinfo : EIATTR_MAXREG_COUNT
	.align		4
        /*006c*/ 	.byte	0x03, 0x1b
        /*006e*/ 	.short	0x00ff


	//----- nvinfo : EIATTR_NUM_BARRIERS
	.align		4
        /*0070*/ 	.byte	0x02, 0x4c
        /*0072*/ 	.byte	0x01
	.zero		1


	//----- nvinfo : EIATTR_MERCURY_ISA_VERSION
	.align		4
        /*0074*/ 	.byte	0x03, 0x5f
        /*0076*/ 	.short	0x0101


	//----- nvinfo : EIATTR_VRC_CTA_INIT_COUNT
	.align		4
        /*0078*/ 	.byte	0x02, 0x4a
	.zero		1
	.zero		1


	//----- nvinfo : EIATTR_EXIT_INSTR_OFFSETS
	.align		4
        /*007c*/ 	.byte	0x04, 0x1c
        /*007e*/ 	.short	(.L_55 - .L_54)


	//   ....[0]....
.L_54:
        /*0080*/ 	.word	0x00000820


	//   ....[1]....
        /*0084*/ 	.word	0x00000870


	//----- nvinfo : EIATTR_CBANK_PARAM_SIZE
	.align		4
.L_55:
        /*0088*/ 	.byte	0x03, 0x19
        /*008a*/ 	.short	0x0024


	//----- nvinfo : EIATTR_PARAM_CBANK
	.align		4
        /*008c*/ 	.byte	0x04, 0x0a
        /*008e*/ 	.short	(.L_57 - .L_56)
	.align		4
.L_56:
        /*0090*/ 	.word	index@(.nv.constant0._Z18tmem_matmul_kernelILi32EEvPKfS1_Pfiii)
        /*0094*/ 	.short	0x0380
        /*0096*/ 	.short	0x0024


	//----- nvinfo : EIATTR_SW_WAR
	.align		4
.L_57:
        /*0098*/ 	.byte	0x04, 0x36
        /*009a*/ 	.short	(.L_59 - .L_58)
.L_58:
        /*009c*/ 	.word	0x00000008
.L_59:


//--------------------- .nv.callgraph             --------------------------
	.section	.nv.callgraph,"",@"SHT_CUDA_CALLGRAPH"
	.align	4
	.sectionentsize	8
	.align		4
        /*0000*/ 	.word	0x00000000
	.align		4
        /*0004*/ 	.word	0xffffffff
	.align		4
        /*0008*/ 	.word	0x00000000
	.align		4
        /*000c*/ 	.word	0xfffffffe
	.align		4
        /*0010*/ 	.word	0x00000000
	.align		4
        /*0014*/ 	.word	0xfffffffd
	.align		4
        /*0018*/ 	.word	0x00000000
	.align		4
        /*001c*/ 	.word	0xfffffffc


//--------------------- .text._Z26tmem_async_pipeline_kernelILi32ELi4EEvPKfS1_Pfiii --------------------------
	.section	.text._Z26tmem_async_pipeline_kernelILi32ELi4EEvPKfS1_Pfiii,"ax",@progbits
	.align	128
        .global         _Z26tmem_async_pipeline_kernelILi32ELi4EEvPKfS1_Pfiii
        .type           _Z26tmem_async_pipeline_kernelILi32ELi4EEvPKfS1_Pfiii,@function
        .size           _Z26tmem_async_pipeline_kernelILi32ELi4EEvPKfS1_Pfiii,(.L_x_37 - _Z26tmem_async_pipeline_kernelILi32ELi4EEvPKfS1_Pfiii)
        .other          _Z26tmem_async_pipeline_kernelILi32ELi4EEvPKfS1_Pfiii,@"STO_CUDA_ENTRY STV_DEFAULT"
_Z26tmem_async_pipeline_kernelILi32ELi4EEvPKfS1_Pfiii:
.text._Z26tmem_async_pipeline_kernelILi32ELi4EEvPKfS1_Pfiii:
[----:B------:R-:W-:Y:S01]  /*0000*/  LDC R1, c[0x0][0x37c] ;  /* 0x0000df00ff017b82 */ /* 0x000fe20000000800 */
[----:B------:R-:W0:Y:S01]  /*0010*/  S2R R6, SR_TID.Y ;  /* 0x0000000000067919 */ /* 0x000e220000002200 */
[----:B------:R-:W1:Y:S01]  /*0020*/  LDCU UR6, c[0x0][0x360] ;  /* 0x00006c00ff0677ac */ /* 0x000e620008000800 */
[----:B------:R-:W-:Y:S01]  /*0030*/  BSSY.RECONVERGENT B0, `(.L_x_0) ;  /* 0x0000024000007945 */ /* 0x000fe20003800200 */
[----:B------:R-:W0:Y:S01]  /*0040*/  S2R R3, SR_TID.Z ;  /* 0x0000000000037919 */ /* 0x000e220000002300 */
[----:B------:R-:W0:Y:S01]  /*0050*/  LDCU UR4, c[0x0][0x364] ;  /* 0x00006c80ff0477ac */ /* 0x000e220008000800 */
[----:B------:R-:W2:Y:S01]  /*0060*/  S2R R7, SR_TID.X ;  /* 0x0000000000077919 */ /* 0x000ea20000002100 */
[----:B------:R-:W3:Y:S01]  /*0070*/  LDCU.64 UR10, c[0x0][0x358] ;  /* 0x00006b00ff0a77ac */ /* 0x000ee20008000a00 */
[----:B0-----:R-:W-:-:S04]  /*0080*/  IMAD R0, R3, UR4, R6 ;  /* 0x0000000403007c24 */ /* 0x001fc8000f8e0206 */
[----:B-1----:R-:W-:Y:S01]  /*0090*/  IMAD R0, R0, UR6, RZ ;  /* 0x0000000600007c24 */ /* 0x002fe2000f8e02ff */
[----:B------:R-:W-:-:S04]  /*00a0*/  UIMAD UR6, UR6, UR4, URZ ;  /* 0x00000004060672a4 */ /* 0x000fc8000f8e02ff */
[----:B--2---:R-:W-:-:S13]  /*00b0*/  LOP3.LUT P0, RZ, R0, R7, RZ, 0xfc, !PT ;  /* 0x0000000700ff7212 */ /* 0x004fda000780fcff */
[----:B---3--:R-:W-:Y:S05]  /*00c0*/  @P0 BRA `(.L_x_1) ;  /* 0x0000000000680947 */ /* 0x008fea0003800000 */
[----:B------:R-:W0:Y:S01]  /*00d0*/  S2UR UR7, SR_CgaCtaId ;  /* 0x00000000000779c3 */ /* 0x000e220000008800 */
[----:B------:R-:W1:Y:S01]  /*00e0*/  LDCU UR9, c[0x0][0x368] ;  /* 0x00006d00ff0977ac */ /* 0x000e620008000800 */
[----:B------:R-:W-:Y:S02]  /*00f0*/  UMOV UR4, 0x400 ;  /* 0x0000040000047882 */ /* 0x000fe40000000000 */
[----:B------:R-:W-:-:S04]  /*0100*/  UIADD3 UR5, UPT, UPT, UR4, 0x8000, URZ ;  /* 0x0000800004057890 */ /* 0x000fc8000fffe0ff */
[----:B------:R-:W2:Y:S01]  /*0110*/  S2UR UR8, SR_SWINHI ;  /* 0x00000000000879c3 */ /* 0x000ea20000002f00 */
[----:B-1----:R-:W-:-:S04]  /*0120*/  UIMAD UR4, UR6, UR9, URZ ;  /* 0x00000009060472a4 */ /* 0x002fc8000f8e02ff */
[----:B------:R-:W-:-:S04]  /*0130*/  UIADD3 UR12, UPT, UPT, -UR4, 0x100000, URZ ;  /* 0x00100000040c7890 */ /* 0x000fc8000fffe1ff */
[----:B------:R-:W-:Y:S02]  /*0140*/  USHF.L.U32 UR13, UR12, 0xb, URZ ;  /* 0x0000000b0c0d7899 */ /* 0x000fe400080006ff */
[----:B------:R-:W-:Y:S02]  /*0150*/  USHF.L.U32 UR12, UR12, 0x1, URZ ;  /* 0x000000010c0c7899 */ /* 0x000fe400080006ff */
[----:B0-----:R-:W-:Y:S01]  /*0160*/  ULEA UR7, UR7, UR5, 0x18 ;  /* 0x0000000507077291 */ /* 0x001fe2000f8ec0ff */
[----:B------:R-:W-:-:S06]  /*0170*/  IMAD.U32 R5, RZ, RZ, UR4 ;  /* 0x00000004ff057e24 */ /* 0x000fcc000f8e00ff */
[----:B------:R-:W-:Y:S01]  /*0180*/  UMOV UR4, UR7 ;  /* 0x0000000700047c82 */ /* 0x000fe20008000000 */
[----:B--2---:R-:W-:Y:S01]  /*0190*/  UMOV UR5, UR8 ;  /* 0x0000000800057c82 */ /* 0x004fe20008000000 */
[----:B------:R-:W-:Y:S02]  /*01a0*/  IMAD.U32 R2, RZ, RZ, UR4 ;  /* 0x00000004ff027e24 */ /* 0x000fe4000f8e00ff */
[----:B------:R-:W-:Y:S01]  /*01b0*/  IMAD.U32 R3, RZ, RZ, UR5 ;  /* 0x00000005ff037e24 */ /* 0x000fe2000f8e00ff */
[----:B------:R-:W0:Y:S02]  /*01c0*/  FENCE.VIEW.ASYNC.S ;  /* 0x00000000000073c6 */ /* 0x000e240000000000 */
[----:B0-----:R0:W1:Y:S01]  /*01d0*/  SYNCS.EXCH.64 URZ, [UR7+0x8], UR12 ;  /* 0x0000080c07ff75b2 */ /* 0x0010620008000100 */
[----:B------:R0:W1:Y:S01]  /*01e0*/  SYNCS.EXCH.64 URZ, [UR7], UR12 ;  /* 0x0000000c07ff75b2 */ /* 0x0000620008000100 */
[----:B------:R0:W1:Y:S01]  /*01f0*/  SYNCS.EXCH.64 URZ, [UR7+0x18], UR12 ;  /* 0x0000180c07ff75b2 */ /* 0x0000620008000100 */
[----:B------:R0:W1:Y:S01]  /*0200*/  SYNCS.EXCH.64 URZ, [UR7+0x10], UR12 ;  /* 0x0000100c07ff75b2 */ /* 0x0000620008000100 */
[----:B------:R0:W1:Y:S01]  /*0210*/  SYNCS.EXCH.64 URZ, [UR7+0x28], UR12 ;  /* 0x0000280c07ff75b2 */ /* 0x0000620008000100 */
[----:B------:R0:W1:Y:S01]  /*0220*/  SYNCS.EXCH.64 URZ, [UR7+0x20], UR12 ;  /* 0x0000200c07ff75b2 */ /* 0x0000620008000100 */
[----:B------:R0:W1:Y:S01]  /*0230*/  SYNCS.EXCH.64 URZ, [UR7+0x38], UR12 ;  /* 0x0000380c07ff75b2 */ /* 0x0000620008000100 */
[----:B------:R0:W1:Y:S02]  /*0240*/  SYNCS.EXCH.64 URZ, [UR7+0x30], UR12 ;  /* 0x0000300c07ff75b2 */ /* 0x0000640008000100 */
[----:B-1----:R0:W-:Y:S01]  /*0250*/  ST.E.STRONG.SM desc[UR10][R2.64+0x40], R5 ;  /* 0x0000400502007985 */ /* 0x0021e2000c10b90a */
[----:B------:R-:W-:Y:S01]  /*0260*/  NOP ;  /* 0x0000000000007918 */ /* 0x000fe20000000000 */
.L_x_1:
[----:B0-----:R-:W-:Y:S05]  /*0270*/  BSYNC.RECONVERGENT B0 ;  /* 0x0000000000007941 */ /* 0x001fea0003800200 */
.L_x_0:
[----:B------:R-:W0:Y:S01]  /*0280*/  LDCU UR4, c[0x0][0x3a0] ;  /* 0x00007400ff0477ac */ /* 0x000e220008000800 */
[----:B------:R-:W1:Y:S01]  /*0290*/  S2UR UR6, SR_CgaCtaId ;  /* 0x00000000000679c3 */ /* 0x000e620000008800 */
[----:B------:R-:W2:Y:S01]  /*02a0*/  S2R R23, SR_CTAID.Y ;  /* 0x0000000000177919 */ /* 0x000ea20000002600 */
[----:B------:R-:W-:Y:S01]  /*02b0*/  LOP3.LUT R19, R7, R6, RZ, 0xfc, !PT ;  /* 0x0000000607137212 */ /* 0x000fe200078efcff */
[----:B------:R-:W-:Y:S01]  /*02c0*/  BSSY B0, `(.L_x_2) ;  /* 0x000006c000007945 */ /* 0x000fe20003800000 */
[----:B------:R-:W-:Y:S01]  /*02d0*/  IMAD.MOV.U32 R2, RZ, RZ, 0x5 ;  /* 0x00000005ff027424 */ /* 0x000fe200078e00ff */
[----:B------:R-:W3:Y:S03]  /*02e0*/  S2R R22, SR_CTAID.X ;  /* 0x0000000000167919 */ /* 0x000ee60000002500 */
[----:B------:R-:W-:Y:S01]  /*02f0*/  BAR.SYNC.DEFER_BLOCKING 0x0 ;  /* 0x0000000000007b1d */ /* 0x000fe20000010000 */
[----:B------:R-:W-:Y:S01]  /*0300*/  LOP3.LUT P0, R19, R19, 0x3e0, RZ, 0xc0, !PT ;  /* 0x000003e013137812 */ /* 0x000fe2000780c0ff */
[----:B0-----:R-:W-:-:S04]  /*0310*/  IMAD.U32 R8, RZ, RZ, UR4 ;  /* 0x00000004ff087e24 */ /* 0x001fc8000f8e00ff */
[----:B------:R-:W-:Y:S01]  /*0320*/  UMOV UR4, 0x400 ;  /* 0x0000040000047882 */ /* 0x000fe20000000000 */
[----:B------:R-:W-:Y:S01]  /*0330*/  PRMT R15, RZ, 0x7610, R15 ;  /* 0x00007610ff0f7816 */ /* 0x000fe2000000000f */
[----:B------:R-:W-:Y:S01]  /*0340*/  UIADD3 UR5, UPT, UPT, UR4, 0x4000, URZ ;  /* 0x0000400004057890 */ /* 0x000fe2000fffe0ff */
[C---:B------:R-:W-:Y:S01]  /*0350*/  VIADD R0, R8.reuse, 0x1f ;  /* 0x0000001f08007836 */ /* 0x040fe20000000000 */
[----:B------:R-:W-:Y:S01]  /*0360*/  ISETP.LT.OR P0, PT, R8, 0x1, P0 ;  /* 0x000000010800780c */ /* 0x000fe20000701670 */
[----:B-1----:R-:W-:Y:S02]  /*0370*/  ULEA UR4, UR6, UR4, 0x18 ;  /* 0x0000000406047291 */ /* 0x002fe4000f8ec0ff */
[----:B------:R-:W-:Y:S01]  /*0380*/  ULEA UR5, UR6, UR5, 0x18 ;  /* 0x0000000506057291 */ /* 0x000fe2000f8ec0ff */
[----:B------:R-:W-:-:S03]  /*0390*/  SHF.R.S32.HI R3, RZ, 0x1f, R0 ;  /* 0x0000001fff037819 */ /* 0x000fc60000011400 */
[C---:B------:R-:W-:Y:S02]  /*03a0*/  LEA R20, R6.reuse, UR4, 0x7 ;  /* 0x0000000406147c11 */ /* 0x040fe4000f8e38ff */
[----:B------:R-:W-:Y:S01]  /*03b0*/  LEA.HI R3, R3, R0, RZ, 0x5 ;  /* 0x0000000003037211 */ /* 0x000fe200078f28ff */
[----:B--2---:R-:W-:Y:S01]  /*03c0*/  IMAD R23, R23, 0x20, R6 ;  /* 0x0000002017177824 */ /* 0x004fe200078e0206 */
[----:B------:R-:W-:Y:S01]  /*03d0*/  LEA R0, R6, UR5, 0x7 ;  /* 0x0000000506007c11 */ /* 0x000fe2000f8e38ff */
[C---:B------:R-:W-:Y:S01]  /*03e0*/  IMAD R18, R7.reuse, 0x4, R20 ;  /* 0x0000000407127824 */ /* 0x040fe200078e0214 */
[----:B------:R-:W-:Y:S01]  /*03f0*/  SHF.R.S32.HI R21, RZ, 0x5, R3 ;  /* 0x00000005ff157819 */ /* 0x000fe20000011403 */
[----:B---3--:R-:W-:Y:S02]  /*0400*/  IMAD R22, R22, 0x20, R7 ;  /* 0x0000002016167824 */ /* 0x008fe400078e0207 */
[----:B------:R-:W-:Y:S01]  /*0410*/  IMAD R17, R7, 0x4, R0 ;  /* 0x0000000407117824 */ /* 0x000fe200078e0200 */
[----:B------:R-:W-:Y:S06]  /*0420*/  @P0 BRA `(.L_x_3) ;  /* 0x0000000400540947 */ /* 0x000fec0003800000 */
[----:B------:R-:W-:Y:S01]  /*0430*/  VIMNMX R3, PT, PT, R21, 0x4, PT ;  /* 0x0000000415037848 */ /* 0x000fe20003fe0100 */
[----:B------:R-:W-:Y:S01]  /*0440*/  IMAD.MOV.U32 R2, RZ, RZ, 0x5 ;  /* 0x00000005ff027424 */ /* 0x000fe200078e00ff */
[----:B------:R-:W-:Y:S01]  /*0450*/  PRMT R15, RZ, 0x7610, R15 ;  /* 0x00007610ff0f7816 */ /* 0x000fe2000000000f */
[----:B------:R-:W-:Y:S01]  /*0460*/  IMAD.MOV.U32 R0, RZ, RZ, RZ ;  /* 0x000000ffff007224 */ /* 0x000fe200078e00ff */
[----:B------:R-:W-:-:S07]  /*0470*/  VIMNMX R3, PT, PT, R3, 0x1, !PT ;  /* 0x0000000103037848 */ /* 0x000fce0007fe0100 */
.L_x_11:
[----:B------:R-:W-:Y:S02]  /*0480*/  LOP3.LUT R10, R15, 0xff, RZ, 0xc0, !PT ;  /* 0x000000ff0f0a7812 */ /* 0x000fe400078ec0ff */
[----:B------:R-:W-:Y:S01]  /*0490*/  CS2R R4, SR_GLOBALTIMERLO ;  /* 0x0000000000047805 */ /* 0x000fe20000015200 */
[----:B------:R-:W0:Y:S01]  /*04a0*/  S2UR UR5, SR_CgaCtaId ;  /* 0x00000000000579c3 */ /* 0x000e220000008800 */
[----:B------:R-:W-:Y:S01]  /*04b0*/  UMOV UR4, 0x400 ;  /* 0x0000040000047882 */ /* 0x000fe20000000000 */
[----:B------:R-:W-:Y:S01]  /*04c0*/  LOP3.LUT R8, R2, 0x1, RZ, 0xc0, !PT ;  /* 0x0000000102087812 */ /* 0x000fe200078ec0ff */
[----:B------:R-:W-:-:S03]  /*04d0*/  UIADD3 UR4, UPT, UPT, UR4, 0x8000, URZ ;  /* 0x0000800004047890 */ /* 0x000fc6000fffe0ff */
[----:B------:R-:W-:Y:S01]  /*04e0*/  SHF.L.U32 R9, R8, 0x1f, RZ ;  /* 0x0000001f08097819 */ /* 0x000fe200000006ff */
[----:B0-----:R-:W-:-:S06]  /*04f0*/  ULEA UR4, UR5, UR4, 0x18 ;  /* 0x0000000405047291 */ /* 0x001fcc000f8ec0ff */
[----:B------:R-:W-:-:S04]  /*0500*/  LEA R10, R10, UR4, 0x4 ;  /* 0x000000040a0a7c11 */ /* 0x000fc8000f8e20ff */
[----:B------:R-:W0:Y:S02]  /*0510*/  SYNCS.PHASECHK.TRANS64.TRYWAIT P0, [R10+URZ+0x8], R9 ;  /* 0x000008090a0075a7 */ /* 0x000e2400080011ff */
[----:B0-----:R-:W-:Y:S05]  /*0520*/  @P0 BRA `(.L_x_4) ;  /* 0x0000000000640947 */ /* 0x001fea0003800000 */
[----:B------:R-:W-:Y:S01]  /*0530*/  SHF.L.U32 R13, R8, 0x1f, RZ ;  /* 0x0000001f080d7819 */ /* 0x000fe200000006ff */
[----:B------:R-:W-:-:S07]  /*0540*/  IMAD.MOV.U32 R12, RZ, RZ, RZ ;  /* 0x000000ffff0c7224 */ /* 0x000fce00078e00ff */
.L_x_7:
[----:B------:R-:W-:Y:S01]  /*0550*/  ISETP.GT.AND P0, PT, R12, 0xf, PT ;  /* 0x0000000f0c00780c */ /* 0x000fe20003f04270 */
[----:B------:R-:W-:-:S12]  /*0560*/  YIELD ;  /* 0x0000000000007946 */ /* 0x000fd80003800000 */
[----:B------:R-:W-:Y:S01]  /*0570*/  @!P0 VIADD R12, R12, 0x1 ;  /* 0x000000010c0c8836 */ /* 0x000fe20000000000 */
[----:B------:R-:W-:Y:S06]  /*0580*/  @!P0 BRA `(.L_x_5) ;  /* 0x0000000000448947 */ /* 0x000fec0003800000 */
[----:B------:R-:W-:-:S06]  /*0590*/  CS2R R8, SR_GLOBALTIMERLO ;  /* 0x0000000000087805 */ /* 0x000fcc0000015200 */
[----:B------:R-:W-:-:S05]  /*05a0*/  IADD3 R11, P0, PT, -R4, R8, RZ ;  /* 0x00000008040b7210 */ /* 0x000fca0007f1e1ff */
[----:B------:R-:W-:Y:S01]  /*05b0*/  IMAD.X R9, R9, 0x1, ~R5, P0 ;  /* 0x0000000109097824 */ /* 0x000fe200000e0e05 */
[----:B------:R-:W-:-:S04]  /*05c0*/  ISETP.GE.U32.AND P0, PT, R11, 0x3d0900, PT ;  /* 0x003d09000b00780c */ /* 0x000fc80003f06070 */
[----:B------:R-:W-:-:S13]  /*05d0*/  ISETP.GE.AND.EX P0, PT, R9, RZ, PT, P0 ;  /* 0x000000ff0900720c */ /* 0x000fda0003f06300 */
[----:B------:R-:W-:Y:S05]  /*05e0*/  @!P0 BRA `(.L_x_6) ;  /* 0x0000000000088947 */ /* 0x000fea0003800000 */
[----:B------:R-:W-:Y:S05]  /*05f0*/  NANOSLEEP 0xf4240 ;  /* 0x000f42400000795d */ /* 0x000fea0003800000 */
[----:B------:R-:W-:Y:S05]  /*0600*/  BRA `(.L_x_5) ;  /* 0x0000000000247947 */ /* 0x000fea0003800000 */
.L_x_6:
[----:B------:R-:W-:-:S04]  /*0610*/  ISETP.GE.U32.AND P0, PT, R11, 0x9c40, PT ;  /* 0x00009c400b00780c */ /* 0x000fc80003f06070 */
[----:B------:R-:W-:-:S13]  /*0620*/  ISETP.GE.AND.EX P0, PT, R9, RZ, PT, P0 ;  /* 0x000000ff0900720c */ /* 0x000fda0003f06300 */
[----:B------:R-:W-:Y:S05]  /*0630*/  @!P0 BRA `(.L_x_5) ;  /* 0x0000000000188947 */ /* 0x000fea0003800000 */
[----:B------:R-:W-:-:S04]  /*0640*/  SHF.R.S32.HI R8, RZ, 0x1f, R9 ;  /* 0x0000001fff087819 */ /* 0x000fc80000011409 */
[----:B------:R-:W-:-:S05]  /*0650*/  LEA.HI R8, P0, R8, R11, RZ, 0x2 ;  /* 0x0000000b08087211 */ /* 0x000fca00078110ff */
[----:B------:R-:W-:-:S05]  /*0660*/  IMAD.X R9, RZ, RZ, R9, P0 ;  /* 0x000000ffff097224 */ /* 0x000fca00000e0609 */
[----:B------:R-:W-:-:S04]  /*0670*/  SHF.R.U64 R8, R8, 0x2, R9 ;  /* 0x0000000208087819 */ /* 0x000fc80000001209 */
[----:B------:R-:W-:Y:S05]  /*0680*/  NANOSLEEP R8 ;  /* 0x000000080000735d */ /* 0x000fea0003800000 */
[----:B------:R-:W-:Y:S01]  /*0690*/  NOP ;  /* 0x0000000000007918 */ /* 0x000fe20000000000 */
.L_x_5:
[----:B------:R-:W0:Y:S02]  /*06a0*/  SYNCS.PHASECHK.TRANS64.TRYWAIT P0, [R10+URZ+0x8], R13 ;  /* 0x0000080d0a0075a7 */ /* 0x000e2400080011ff */
[----:B0-----:R-:W-:Y:S05]  /*06b0*/  @!P0 BRA `(.L_x_7) ;  /* 0xfffffffc00a48947 */ /* 0x001fea000383ffff */
.L_x_4:
[----:B------:R-:W0:Y:S01]  /*06c0*/  LDCU UR5, c[0x0][0x3a0] ;  /* 0x00007400ff0577ac */ /* 0x000e220008000800 */
[----:B------:R-:W-:Y:S01]  /*06d0*/  IMAD R9, R0, 0x20, R7 ;  /* 0x0000002000097824 */ /* 0x000fe200078e0207 */
[----:B------:R-:W1:Y:S01]  /*06e0*/  LDC R11, c[0x0][0x39c] ;  /* 0x0000e700ff0b7b82 */ /* 0x000e620000000800 */
[----:B------:R-:W2:Y:S01]  /*06f0*/  LDCU UR4, c[0x0][0x398] ;  /* 0x00007300ff0477ac */ /* 0x000ea20008000800 */
[----:B0-----:R-:W-:-:S05]  /*0700*/  IMAD.U32 R8, RZ, RZ, UR5 ;  /* 0x00000005ff087e24 */ /* 0x001fca000f8e00ff */
[----:B------:R-:W-:-:S04]  /*0710*/  ISETP.GE.AND P0, PT, R9, R8, PT ;  /* 0x000000080900720c */ /* 0x000fc80003f06270 */
[----:B--2---:R-:W-:-:S13]  /*0720*/  ISETP.GE.OR P0, PT, R23, UR4, P0 ;  /* 0x0000000417007c0c */ /* 0x004fda0008706670 */
[----:B------:R-:W0:Y:S01]  /*0730*/  @!P0 LDC.64 R4, c[0x0][0x380] ;  /* 0x0000e000ff048b82 */ /* 0x000e220000000a00 */
[----:B------:R-:W-:-:S04]  /*0740*/  @!P0 IMAD R9, R23, R8, R9 ;  /* 0x0000000817098224 */ /* 0x000fc800078e0209 */
[----:B0-----:R-:W-:-:S06]  /*0750*/  @!P0 IMAD.WIDE R4, R9, 0x4, R4 ;  /* 0x0000000409048825 */ /* 0x001fcc00078e0204 */
[----:B------:R-:W2:Y:S01]  /*0760*/  @!P0 LDG.E.CONSTANT R4, desc[UR10][R4.64] ;  /* 0x0000000a04048981 */ /* 0x000ea2000c1e9900 */
[C---:B------:R-:W-:Y:S01]  /*0770*/  IMAD R9, R0.reuse, 0x1000, R18 ;  /* 0x0000100000097824 */ /* 0x040fe200078e0212 */
[----:B------:R-:W-:Y:S01]  /*0780*/  BSSY.RECONVERGENT B1, `(.L_x_8) ;  /* 0x0000010000017945 */ /* 0x000fe20003800200 */
[----:B------:R-:W-:-:S03]  /*0790*/  IMAD R13, R0, 0x20, R6 ;  /* 0x00000020000d7824 */ /* 0x000fc600078e0206 */
[----:B--2---:R0:W-:Y:S04]  /*07a0*/  @!P0 STS [R9], R4 ;  /* 0x0000000409008388 */ /* 0x0041e80000000800 */
[----:B------:R0:W-:Y:S01]  /*07b0*/  @P0 STS [R9], RZ ;  /* 0x000000ff09000388 */ /* 0x0001e20000000800 */
[----:B-1----:R-:W-:-:S04]  /*07c0*/  ISETP.GE.AND P0, PT, R22, R11, PT ;  /* 0x0000000b1600720c */ /* 0x002fc80003f06270 */
[----:B------:R-:W-:-:S13]  /*07d0*/  ISETP.GE.OR P0, PT, R13, R8, P0 ;  /* 0x000000080d00720c */ /* 0x000fda0000706670 */
[----:B0-----:R-:W-:Y:S05]  /*07e0*/  @P0 BRA `(.L_x_9) ;  /* 0x00000000001c0947 */ /* 0x001fea0003800000 */
[----:B------:R-:W0:Y:S01]  /*07f0*/  LDC.64 R4, c[0x0][0x388] ;  /* 0x0000e200ff047b82 */ /* 0x000e220000000a00 */
[----:B------:R-:W-:-:S04]  /*0800*/  IMAD R9, R13, R11, R22 ;  /* 0x0000000b0d097224 */ /* 0x000fc800078e0216 */
[----:B0-----:R-:W-:-:S06]  /*0810*/  IMAD.WIDE R4, R9, 0x4, R4 ;  /* 0x0000000409047825 */ /* 0x001fcc00078e0204 */
[----:B------:R-:W2:Y:S01]  /*0820*/  LDG.E.CONSTANT R4, desc[UR10][R4.64] ;  /* 0x0000000a04047981 */ /* 0x000ea2000c1e9900 */
[----:B------:R-:W-:-:S05]  /*0830*/  IMAD R9, R0, 0x1000, R17 ;  /* 0x0000100000097824 */ /* 0x000fca00078e0211 */
[----:B--2---:R0:W-:Y:S01]  /*0840*/  STS [R9], R4 ;  /* 0x0000000409007388 */ /* 0x0041e20000000800 */
[----:B------:R-:W-:Y:S05]  /*0850*/  BRA `(.L_x_10) ;  /* 0x0000000000087947 */ /* 0x000fea0003800000 */
.L_x_9:
[----:B------:R-:W-:-:S05]  /*0860*/  IMAD R4, R0, 0x1000, R17 ;  /* 0x0000100000047824 */ /* 0x000fca00078e0211 */
[----:B------:R1:W-:Y:S02]  /*0870*/  STS [R4], RZ ;  /* 0x000000ff04007388 */ /* 0x0003e40000000800 */
.L_x_10:
[----:B------:R-:W-:Y:S05]  /*0880*/  BSYNC.RECONVERGENT B1 ;  /* 0x0000000000017941 */ /* 0x000fea0003800200 */
.L_x_8:
[----:B------:R-:W-:Y:S01]  /*0890*/  R2UR UR4, R10 ;  /* 0x000000000a0472ca */ /* 0x000fe200000e0000 */
[----:B------:R-:W-:-:S12]  /*08a0*/  NOP ;  /* 0x0000000000007918 */ /* 0x000fd80000000000 */
[----:B------:R-:W-:Y:S01]  /*08b0*/  SYNCS.ARRIVE.TRANS64.RED.A0T1 RZ, [UR4], RZ ;  /* 0x000000ffffff79a7 */ /* 0x000fe20008200404 */
[----:B------:R-:W-:Y:S01]  /*08c0*/  ARRIVES.LDGSTSBAR.64.TRANSCNT [UR4] ;  /* 0x00000000ff0079b0 */ /* 0x000fe20008002a04 */
[----:B------:R-:W-:Y:S01]  /*08d0*/  NOP ;  /* 0x0000000000007918 */ /* 0x000fe20000000000 */
[----:B------:R-:W-:Y:S01]  /*08e0*/  VIADD R0, R0, 0x1 ;  /* 0x0000000100007836 */ /* 0x000fe20000000000 */
[----:B------:R2:W-:Y:S01]  /*08f0*/  SYNCS.ARRIVE.TRANS64.A1T0 RZ, [R10+URZ], RZ ;  /* 0x000000ff0aff79a7 */ /* 0x0005e200081000ff */
[----:B------:R-:W-:-:S03]  /*0900*/  VIADD R15, R15, 0x1 ;  /* 0x000000010f0f7836 */ /* 0x000fc60000000000 */
[----:B------:R-:W-:Y:S02]  /*0910*/  ISETP.NE.AND P1, PT, R0, R3, PT ;  /* 0x000000030000720c */ /* 0x000fe40003f25270 */
[----:B01----:R-:W-:-:S04]  /*0920*/  LOP3.LUT R4, R15, 0xff, RZ, 0xc0, !PT ;  /* 0x000000ff0f047812 */ /* 0x003fc800078ec0ff */
[----:B------:R-:W-:-:S04]  /*0930*/  ISETP.NE.AND P0, PT, R4, 0x4, PT ;  /* 0x000000040400780c */ /* 0x000fc80003f05270 */
[----:B------:R-:W-:Y:S02]  /*0940*/  SEL R5, RZ, 0x1, P0 ;  /* 0x00000001ff057807 */ /* 0x000fe40000000000 */
[----:B------:R-:W-:Y:S02]  /*0950*/  SEL R15, R15, RZ, P0 ;  /* 0x000000ff0f0f7207 */ /* 0x000fe40000000000 */
[----:B------:R-:W-:Y:S01]  /*0960*/  LOP3.LUT R2, R2, R5, RZ, 0x3c, !PT ;  /* 0x0000000502027212 */ /* 0x000fe200078e3cff */
[----:B--2---:R-:W-:Y:S06]  /*0970*/  @P1 BRA `(.L_x_11) ;  /* 0xfffffff800c01947 */ /* 0x004fec000383ffff */
.L_x_3:
[----:B------:R-:W-:Y:S05]  /*0980*/  BSYNC B0 ;  /* 0x0000000000007941 */ /* 0x000fea0003800000 */
.L_x_2:
[----:B------:R-:W-:Y:S01]  /*0990*/  ISETP.GE.AND P0, PT, R8, 0x1, PT ;  /* 0x000000010800780c */ /* 0x000fe20003f06270 */
[----:B------:R-:W-:Y:S01]  /*09a0*/  BSSY B0, `(.L_x_12) ;  /* 0x00000e6000007945 */ /* 0x000fe20003800000 */
[----:B------:R-:W-:-:S11]  /*09b0*/  IMAD.MOV.U32 R25, RZ, RZ, RZ ;  /* 0x000000ffff197224 */ /* 0x000fd600078e00ff */
[----:B------:R-:W-:Y:S05]  /*09c0*/  @!P0 BRA `(.L_x_13) ;  /* 0x0000000c008c8947 */ /* 0x000fea0003800000 */
[----:B------:R-:W0:Y:S01]  /*09d0*/  S2UR UR5, SR_CgaCtaId ;  /* 0x00000000000579c3 */ /* 0x000e220000008800 */
[----:B------:R-:W-:Y:S01]  /*09e0*/  UMOV UR4, 0x400 ;  /* 0x0000040000047882 */ /* 0x000fe20000000000 */
[----:B------:R-:W-:Y:S01]  /*09f0*/  VIMNMX R16, PT, PT, R21, 0x1, !PT ;  /* 0x0000000115107848 */ /* 0x000fe20007fe0100 */
[----:B------:R-:W-:Y:S01]  /*0a00*/  UIADD3 UR4, UPT, UPT, UR4, 0x8000, URZ ;  /* 0x0000800004047890 */ /* 0x000fe2000fffe0ff */
[----:B------:R-:W-:Y:S01]  /*0a10*/  PRMT R14, RZ, 0x7610, R14 ;  /* 0x00007610ff0e7816 */ /* 0x000fe2000000000e */
[----:B------:R-:W-:Y:S02]  /*0a20*/  IMAD.MOV.U32 R25, RZ, RZ, RZ ;  /* 0x000000ffff197224 */ /* 0x000fe400078e00ff */
[----:B------:R-:W-:Y:S01]  /*0a30*/  IMAD.MOV.U32 R13, RZ, RZ, RZ ;  /* 0x000000ffff0d7224 */ /* 0x000fe200078e00ff */
[----:B0-----:R-:W-:-:S06]  /*0a40*/  ULEA UR4, UR5, UR4, 0x18 ;  /* 0x0000000405047291 */ /* 0x001fcc000f8ec0ff */
[----:B------:R-:W-:-:S07]  /*0a50*/  IMAD.U32 R3, RZ, RZ, UR4 ;  /* 0x00000004ff037e24 */ /* 0x000fce000f8e00ff */
.L_x_32:
[----:B0-----:R-:W-:Y:S02]  /*0a60*/  LOP3.LUT R4, R2, 0xffff, RZ, 0xc0, !PT ;  /* 0x0000ffff02047812 */ /* 0x001fe400078ec0ff */
[----:B------:R-:W-:Y:S02]  /*0a70*/  LOP3.LUT R0, R14, 0xff, RZ, 0xc0, !PT ;  /* 0x000000ff0e007812 */ /* 0x000fe400078ec0ff */
[----:B------:R-:W-:-:S04]  /*0a80*/  SHF.R.U32.HI R4, RZ, 0x1, R4 ;  /* 0x00000001ff047819 */ /* 0x000fc80000011604 */
[----:B------:R-:W-:Y:S02]  /*0a90*/  LOP3.LUT R4, R4, 0x1, RZ, 0xc0, !PT ;  /* 0x0000000104047812 */ /* 0x000fe400078ec0ff */
[----:B------:R-:W-:Y:S01]  /*0aa0*/  CS2R R8, SR_GLOBALTIMERLO ;  /* 0x0000000000087805 */ /* 0x000fe20000015200 */
[----:B------:R-:W-:Y:S01]  /*0ab0*/  IMAD R0, R0, 0x10, R3 ;  /* 0x0000001000007824 */ /* 0x000fe200078e0203 */
[----:B------:R-:W-:Y:S01]  /*0ac0*/  SHF.L.U32 R5, R4, 0x1f, RZ ;  /* 0x0000001f04057819 */ /* 0x000fe200000006ff */
[----:B------:R-:W-:Y:S03]  /*0ad0*/  BSSY B1, `(.L_x_14) ;  /* 0x000001e000017945 */ /* 0x000fe60003800000 */
[----:B------:R-:W0:Y:S02]  /*0ae0*/  SYNCS.PHASECHK.TRANS64.TRYWAIT P0, [R0+URZ], R5 ;  /* 0x00000005000075a7 */ /* 0x000e2400080011ff */
[----:B01----:R-:W-:Y:S05]  /*0af0*/  @P0 BRA `(.L_x_15) ;  /* 0x00000000006c0947 */ /* 0x003fea0003800000 */
[----:B------:R-:W-:Y:S01]  /*0b00*/  SHF.L.U32 R27, R4, 0x1f, RZ ;  /* 0x0000001f041b7819 */ /* 0x000fe200000006ff */
[----:B------:R-:W-:-:S07]  /*0b10*/  IMAD.MOV.U32 R10, RZ, RZ, RZ ;  /* 0x000000ffff0a7224 */ /* 0x000fce00078e00ff */
.L_x_19:
[C---:B------:R-:W-:Y:S01]  /*0b20*/  ISETP.GT.AND P0, PT, R10.reuse, 0xf, PT ;  /* 0x0000000f0a00780c */ /* 0x040fe20003f04270 */
[----:B------:R-:W-:Y:S05]  /*0b30*/  YIELD ;  /* 0x0000000000007946 */ /* 0x000fea0003800000 */
[----:B------:R-:W-:Y:S07]  /*0b40*/  BSSY B2, `(.L_x_16) ;  /* 0x0000014000027945 */ /* 0x000fee0003800000 */
        /* <DEDUP_REMOVED lines=10> */
.L_x_18:
        /* <DEDUP_REMOVED lines=9> */
.L_x_17:
[----:B------:R-:W-:Y:S05]  /*0c80*/  BSYNC B2 ;  /* 0x0000000000027941 */ /* 0x000fea0003800000 */
.L_x_16:
[----:B------:R-:W0:Y:S02]  /*0c90*/  SYNCS.PHASECHK.TRANS64.TRYWAIT P0, [R0+URZ], R27 ;  /* 0x0000001b000075a7 */ /* 0x000e2400080011ff */
[----:B0-----:R-:W-:Y:S05]  /*0ca0*/  @!P0 BRA `(.L_x_19) ;  /* 0xfffffffc009c8947 */ /* 0x001fea000383ffff */
.L_x_15:
[----:B------:R-:W-:Y:S05]  /*0cb0*/  BSYNC B1 ;  /* 0x0000000000017941 */ /* 0x000fea0003800000 */
.L_x_14:
[----:B------:R-:W0:Y:S01]  /*0cc0*/  S2R R4, SR_CgaCtaId ;  /* 0x0000000000047919 */ /* 0x000e220000008800 */
[----:B------:R-:W-:Y:S01]  /*0cd0*/  MOV R5, 0x400 ;  /* 0x0000040000057802 */ /* 0x000fe20000000f00 */
[----:B------:R-:W-:Y:S01]  /*0ce0*/  IMAD.SHL.U32 R8, R13, 0x1000, RZ ;  /* 0x000010000d087824 */ /* 0x000fe200078e00ff */
[----:B------:R-:W-:Y:S01]  /*0cf0*/  BSSY B1, `(.L_x_20) ;  /* 0x00000ad000017945 */ /* 0x000fe20003800000 */
[----:B------:R-:W-:Y:S02]  /*0d00*/  VIADD R14, R14, 0x1 ;  /* 0x000000010e0e7836 */ /* 0x000fe40000000000 */
[----:B------:R-:W-:-:S03]  /*0d10*/  VIADD R9, R5, 0x4000 ;  /* 0x0000400005097836 */ /* 0x000fc60000000000 */
[----:B------:R-:W-:-:S04]  /*0d20*/  LOP3.LUT R28, R14, 0xff, RZ, 0xc0, !PT ;  /* 0x000000ff0e1c7812 */ /* 0x000fc800078ec0ff */
[----:B------:R-:W-:-:S04]  /*0d30*/  ISETP.NE.AND P1, PT, R28, 0x4, PT ;  /* 0x000000041c00780c */ /* 0x000fc80003f25270 */
[----:B------:R-:W-:-:S09]  /*0d40*/  SEL R14, R14, RZ, P1 ;  /* 0x000000ff0e0e7207 */ /* 0x000fd20000800000 */
[----:B------:R-:W-:Y:S02]  /*0d50*/  @!P1 LOP3.LUT R2, R2, 0x2, RZ, 0x3c, !PT ;  /* 0x0000000202029812 */ /* 0x000fe400078e3cff */
[----:B0-----:R-:W-:Y:S02]  /*0d60*/  LEA R12, R4, R9, 0x18 ;  /* 0x00000009040c7211 */ /* 0x001fe400078ec0ff */
[----:B------:R-:W-:-:S03]  /*0d70*/  LOP3.LUT R9, R8, 0x3000, RZ, 0xc0, !PT ;  /* 0x0000300008097812 */ /* 0x000fc600078ec0ff */
[----:B------:R-:W-:Y:S02]  /*0d80*/  IMAD R12, R7, 0x4, R12 ;  /* 0x00000004070c7824 */ /* 0x000fe400078e020c */
[----:B------:R-:W-:Y:S02]  /*0d90*/  IMAD.IADD R24, R20, 0x1, R9 ;  /* 0x0000000114187824 */ /* 0x000fe400078e0209 */
[----:B------:R-:W-:-:S03]  /*0da0*/  IMAD.IADD R12, R9, 0x1, R12 ;  /* 0x00000001090c7824 */ /* 0x000fc600078e020c */
[----:B------:R-:W-:Y:S04]  /*0db0*/  LDS.128 R8, [R24] ;  /* 0x0000000018087984 */ /* 0x000fe80000000c00 */
[----:B------:R-:W0:Y:S04]  /*0dc0*/  LDS R26, [R12] ;  /* 0x000000000c1a7984 */ /* 0x000e280000000800 */
[----:B------:R-:W-:Y:S01]  /*0dd0*/  LDS R27, [R12+0xe00] ;  /* 0x000e00000c1b7984 */ /* 0x000fe20000000800 */
[----:B0-----:R-:W-:-:S03]  /*0de0*/  FFMA R8, R8, R26, R25 ;  /* 0x0000001a08087223 */ /* 0x001fc60000000019 */
[----:B------:R-:W0:Y:S04]  /*0df0*/  LDS R25, [R12+0x80] ;  /* 0x000080000c197984 */ /* 0x000e280000000800 */
[----:B------:R-:W-:Y:S01]  /*0e00*/  LDS R26, [R12+0x200] ;  /* 0x000200000c1a7984 */ /* 0x000fe20000000800 */
[----:B0-----:R-:W-:-:S03]  /*0e10*/  FFMA R9, R25, R9, R8 ;  /* 0x0000000919097223 */ /* 0x001fc60000000008 */
[----:B------:R-:W0:Y:S04]  /*0e20*/  LDS R8, [R12+0x100] ;  /* 0x000100000c087984 */ /* 0x000e280000000800 */
[----:B------:R-:W1:Y:S01]  /*0e30*/  LDS R25, [R12+0x180] ;  /* 0x000180000c197984 */ /* 0x000e620000000800 */
[----:B0-----:R-:W-:-:S04]  /*0e40*/  FFMA R8, R8, R10, R9 ;  /* 0x0000000a08087223 */ /* 0x001fc80000000009 */
[----:B-1----:R-:W-:Y:S02]  /*0e50*/  FFMA R25, R25, R11, R8 ;  /* 0x0000000b19197223 */ /* 0x002fe40000000008 */
[----:B------:R-:W0:Y:S02]  /*0e60*/  LDS.128 R8, [R24+0x10] ;  /* 0x0000100018087984 */ /* 0x000e240000000c00 */
[----:B0-----:R-:W-:Y:S02]  /*0e70*/  FFMA R8, R8, R26, R25 ;  /* 0x0000001a08087223 */ /* 0x001fe40000000019 */
        /* <DEDUP_REMOVED lines=54> */
[----:B------:R-:W0:Y:S02]  /*11e0*/  LDS R25, [R12+0xf00] ;  /* 0x000f00000c197984 */ /* 0x000e240000000800 */
[----:B------:R-:W-:Y:S02]  /*11f0*/  FFMA R26, R26, R9, R27 ;  /* 0x000000091a1a7223 */ /* 0x000fe4000000001b */
[----:B------:R-:W1:Y:S01]  /*1200*/  LDS R8, [R12+0xf80] ;  /* 0x000f80000c087984 */ /* 0x000e620000000800 */
[----:B------:R2:W-:Y:S02]  /*1210*/  SYNCS.ARRIVE.TRANS64.A1T0 RZ, [R0+URZ+0x8], RZ ;  /* 0x000008ff00ff79a7 */ /* 0x0005e400081000ff */
[----:B--2---:R-:W-:-:S05]  /*1220*/  VIADD R0, R13, 0x4 ;  /* 0x000000040d007836 */ /* 0x004fca0000000000 */
[----:B------:R-:W-:-:S04]  /*1230*/  ISETP.GE.AND P0, PT, R0, R21, PT ;  /* 0x000000150000720c */ /* 0x000fc80003f06270 */
[----:B------:R-:W-:Y:S01]  /*1240*/  ISETP.NE.OR P0, PT, R19, RZ, P0 ;  /* 0x000000ff1300720c */ /* 0x000fe20000705670 */
[----:B0-----:R-:W-:-:S04]  /*1250*/  FFMA R25, R25, R10, R26 ;  /* 0x0000000a19197223 */ /* 0x001fc8000000001a */
[----:B-1----:R-:W-:-:S08]  /*1260*/  FFMA R25, R8, R11, R25 ;  /* 0x0000000b08197223 */ /* 0x002fd00000000019 */
[----:B------:R-:W-:Y:S05]  /*1270*/  @P0 BRA `(.L_x_21) ;  /* 0x0000000400500947 */ /* 0x000fea0003800000 */
[----:B------:R-:W-:Y:S02]  /*1280*/  LOP3.LUT R10, R13, 0x3, RZ, 0xc0, !PT ;  /* 0x000000030d0a7812 */ /* 0x000fe400078ec0ff */
[----:B------:R-:W-:Y:S02]  /*1290*/  LOP3.LUT R12, R15, 0xff, RZ, 0xc0, !PT ;  /* 0x000000ff0f0c7812 */ /* 0x000fe400078ec0ff */
[----:B------:R-:W-:Y:S01]  /*12a0*/  CS2R R8, SR_GLOBALTIMERLO ;  /* 0x0000000000087805 */ /* 0x000fe20000015200 */
[----:B------:R-:W-:Y:S01]  /*12b0*/  VIADD R3, R5, 0x8000 ;  /* 0x0000800005037836 */ /* 0x000fe20000000000 */
[----:B------:R-:W-:Y:S01]  /*12c0*/  LOP3.LUT R5, R2, 0x1, RZ, 0xc0, !PT ;  /* 0x0000000102057812 */ /* 0x000fe200078ec0ff */
[----:B------:R-:W-:Y:S03]  /*12d0*/  BSSY B2, `(.L_x_22) ;  /* 0x0000022000027945 */ /* 0x000fe60003800000 */
[----:B------:R-:W-:-:S02]  /*12e0*/  LEA R3, R4, R3, 0x18 ;  /* 0x0000000304037211 */ /* 0x000fc400078ec0ff */
[----:B------:R-:W-:-:S03]  /*12f0*/  SHF.L.U32 R4, R5, 0x1f, RZ ;  /* 0x0000001f05047819 */ /* 0x000fc600000006ff */
[----:B------:R-:W-:-:S04]  /*1300*/  IMAD R11, R12, 0x10, R3 ;  /* 0x000000100c0b7824 */ /* 0x000fc800078e0203 */
[----:B------:R-:W0:Y:S02]  /*1310*/  SYNCS.PHASECHK.TRANS64.TRYWAIT P0, [R11+URZ+0x8], R4 ;  /* 0x000008040b0075a7 */ /* 0x000e2400080011ff */
[----:B0-----:R-:W-:Y:S05]  /*1320*/  @P0 BRA `(.L_x_23) ;  /* 0x0000000000700947 */ /* 0x001fea0003800000 */
[----:B------:R-:W-:-:S07]  /*1330*/  IMAD.MOV.U32 R12, RZ, RZ, RZ ;  /* 0x000000ffff0c7224 */ /* 0x000fce00078e00ff */
.L_x_27:
        /* <DEDUP_REMOVED lines=13> */
.L_x_26:
        /* <DEDUP_REMOVED lines=9> */
.L_x_25:
[----:B------:R-:W-:Y:S05]  /*14a0*/  BSYNC B3 ;  /* 0x0000000000037941 */ /* 0x000fea0003800000 */
.L_x_24:
[----:B------:R-:W-:-:S04]  /*14b0*/  LOP3.LUT R4, R2, 0x1, RZ, 0xc0, !PT ;  /* 0x0000000102047812 */ /* 0x000fc800078ec0ff */
[----:B------:R-:W-:-:S04]  /*14c0*/  SHF.L.U32 R4, R4, 0x1f, RZ ;  /* 0x0000001f04047819 */ /* 0x000fc800000006ff */
[----:B------:R-:W0:Y:S02]  /*14d0*/  SYNCS.PHASECHK.TRANS64.TRYWAIT P0, [R11+URZ+0x8], R4 ;  /* 0x000008040b0075a7 */ /* 0x000e2400080011ff */
[----:B0-----:R-:W-:Y:S05]  /*14e0*/  @!P0 BRA `(.L_x_27) ;  /* 0xfffffffc00948947 */ /* 0x001fea000383ffff */
.L_x_23:
[----:B------:R-:W-:Y:S05]  /*14f0*/  BSYNC B2 ;  /* 0x0000000000027941 */ /* 0x000fea0003800000 */
.L_x_22:
[----:B------:R-:W0:Y:S01]  /*1500*/  LDCU UR4, c[0x0][0x3a0] ;  /* 0x00007400ff0477ac */ /* 0x000e220008000800 */
[----:B------:R-:W-:Y:S01]  /*1510*/  IMAD R8, R0, 0x20, R7 ;  /* 0x0000002000087824 */ /* 0x000fe200078e0207 */
[----:B------:R-:W1:Y:S01]  /*1520*/  LDC R29, c[0x0][0x39c] ;  /* 0x0000e700ff1d7b82 */ /* 0x000e620000000800 */
[----:B------:R-:W2:Y:S03]  /*1530*/  LDCU UR5, c[0x0][0x398] ;  /* 0x00007300ff0577ac */ /* 0x000ea60008000800 */
[----:B0-----:R-:W-:-:S04]  /*1540*/  ISETP.GE.AND P0, PT, R8, UR4, PT ;  /* 0x0000000408007c0c */ /* 0x001fc8000bf06270 */
[----:B--2---:R-:W-:-:S13]  /*1550*/  ISETP.GE.OR P0, PT, R23, UR5, P0 ;  /* 0x0000000517007c0c */ /* 0x004fda0008706670 */
[----:B------:R-:W0:Y:S01]  /*1560*/  @!P0 LDC.64 R4, c[0x0][0x380] ;  /* 0x0000e000ff048b82 */ /* 0x000e220000000a00 */
[----:B------:R-:W-:-:S04]  /*1570*/  @!P0 IMAD R9, R23, UR4, R8 ;  /* 0x0000000417098c24 */ /* 0x000fc8000f8e0208 */
[----:B0-----:R-:W-:-:S06]  /*1580*/  @!P0 IMAD.WIDE R4, R9, 0x4, R4 ;  /* 0x0000000409048825 */ /* 0x001fcc00078e0204 */
[----:B------:R-:W2:Y:S01]  /*1590*/  @!P0 LDG.E.CONSTANT R4, desc[UR10][R4.64] ;  /* 0x0000000a04048981 */ /* 0x000ea2000c1e9900 */
[----:B------:R-:W-:Y:S01]  /*15a0*/  IMAD R9, R10, 0x1000, R18 ;  /* 0x000010000a097824 */ /* 0x000fe200078e0212 */
[----:B------:R-:W-:Y:S01]  /*15b0*/  BSSY.RECONVERGENT B2, `(.L_x_28) ;  /* 0x0000010000027945 */ /* 0x000fe20003800200 */
[----:B------:R-:W-:-:S03]  /*15c0*/  IMAD R27, R0, 0x20, R6 ;  /* 0x00000020001b7824 */ /* 0x000fc600078e0206 */
[----:B--2---:R0:W-:Y:S04]  /*15d0*/  @!P0 STS [R9], R4 ;  /* 0x0000000409008388 */ /* 0x0041e80000000800 */
[----:B------:R0:W-:Y:S01]  /*15e0*/  @P0 STS [R9], RZ ;  /* 0x000000ff09000388 */ /* 0x0001e20000000800 */
[----:B-1----:R-:W-:-:S04]  /*15f0*/  ISETP.GE.AND P0, PT, R22, R29, PT ;  /* 0x0000001d1600720c */ /* 0x002fc80003f06270 */
[----:B------:R-:W-:-:S13]  /*1600*/  ISETP.GE.OR P0, PT, R27, UR4, P0 ;  /* 0x000000041b007c0c */ /* 0x000fda0008706670 */
        /* <DEDUP_REMOVED lines=8> */
.L_x_29:
[----:B------:R-:W-:-:S05]  /*1690*/  IMAD R10, R10, 0x1000, R17 ;  /* 0x000010000a0a7824 */ /* 0x000fca00078e0211 */
[----:B------:R1:W-:Y:S02]  /*16a0*/  STS [R10], RZ ;  /* 0x000000ff0a007388 */ /* 0x0003e40000000800 */
.L_x_30:
[----:B------:R-:W-:Y:S05]  /*16b0*/  BSYNC.RECONVERGENT B2 ;  /* 0x0000000000027941 */ /* 0x000fea0003800200 */
.L_x_28:
[----:B------:R-:W-:Y:S01]  /*16c0*/  NOP ;  /* 0x0000000000007918 */ /* 0x000fe20000000000 */
[----:B------:R-:W-:-:S13]  /*16d0*/  PLOP3.LUT P0, PT, PT, PT, PT, 0x80, 0x8 ;  /* 0x000000000008781c */ /* 0x000fda0003f0f070 */
.L_x_31:
[----:B------:R-:W-:Y:S02]  /*16e0*/  PLOP3.LUT P1, PT, P1, P0, PT, 0xf2, 0x2f ;  /* 0x00000000002f781c */ /* 0x000fe40000f21e72 */
[----:B------:R-:W-:-:S08]  /*16f0*/  @P0 R2UR P1, UR4, R11 ;  /* 0x000000000b0402ca */ /* 0x000fd00000020000 */
[----:B------:R-:W-:-:S05]  /*1700*/  @P0 PLOP3.LUT P0, PT, P1, PT, PT, 0x80, 0x8 ;  /* 0x000000000008081c */ /* 0x000fca0000f0f070 */
[----:B------:R-:W-:Y:S01]  /*1710*/  @!P1 SYNCS.ARRIVE.TRANS64.RED.A0T1 RZ, [UR4], RZ ;  /* 0x000000ffffff99a7 */ /* 0x000fe20008200404 */
[----:B------:R-:W-:Y:S07]  /*1720*/  @!P1 ARRIVES.LDGSTSBAR.64.TRANSCNT [UR4] ;  /* 0x00000000ff0099b0 */ /* 0x000fee0008002a04 */
[----:B------:R-:W-:Y:S05]  /*1730*/  @P0 BRA.U.ANY `(.L_x_31) ;  /* 0xfffffffd00e80947 */ /* 0x000fea000393ffff */
[----:B------:R-:W-:Y:S01]  /*1740*/  VIADD R15, R15, 0x1 ;  /* 0x000000010f0f7836 */ /* 0x000fe20000000000 */
[----:B------:R-:W-:Y:S01]  /*1750*/  NOP ;  /* 0x0000000000007918 */ /* 0x000fe20000000000 */
[----:B------:R2:W-:Y:S03]  /*1760*/  SYNCS.ARRIVE.TRANS64.A1T0 RZ, [R11+URZ], RZ ;  /* 0x000000ff0bff79a7 */ /* 0x0005e600081000ff */
[----:B------:R-:W-:-:S04]  /*1770*/  LOP3.LUT R0, R15, 0xff, RZ, 0xc0, !PT ;  /* 0x000000ff0f007812 */ /* 0x000fc800078ec0ff */
[----:B------:R-:W-:-:S04]  /*1780*/  ISETP.NE.AND P0, PT, R0, 0x4, PT ;  /* 0x000000040000780c */ /* 0x000fc80003f05270 */
[----:B------:R-:W-:Y:S02]  /*1790*/  SEL R5, RZ, 0x1, P0 ;  /* 0x00000001ff057807 */ /* 0x000fe40000000000 */
[----:B------:R-:W-:Y:S02]  /*17a0*/  SEL R15, R15, RZ, P0 ;  /* 0x000000ff0f0f7207 */ /* 0x000fe40000000000 */
[----:B--2---:R-:W-:-:S07]  /*17b0*/  LOP3.LUT R2, R2, R5, RZ, 0x3c, !PT ;  /* 0x0000000502027212 */ /* 0x004fce00078e3cff */
.L_x_21:
[----:B------:R-:W-:Y:S05]  /*17c0*/  BSYNC B1 ;  /* 0x0000000000017941 */ /* 0x000fea0003800000 */
.L_x_20:
[----:B------:R-:W-:-:S05]  /*17d0*/  VIADD R13, R13, 0x1 ;  /* 0x000000010d0d7836 */ /* 0x000fca0000000000 */
[----:B------:R-:W-:-:S13]  /*17e0*/  ISETP.NE.AND P0, PT, R13, R16, PT ;  /* 0x000000100d00720c */ /* 0x000fda0003f05270 */
[----:B------:R-:W-:Y:S05]  /*17f0*/  @P0 BRA `(.L_x_32) ;  /* 0xfffffff000980947 */ /* 0x000fea000383ffff */
.L_x_13:
[----:B------:R-:W-:Y:S05]  /*1800*/  BSYNC B0 ;  /* 0x0000000000007941 */ /* 0x000fea0003800000 */
.L_x_12:
[----:B------:R-:W2:Y:S01]  /*1810*/  S2R R3, SR_CgaCtaId ;  /* 0x0000000000037919 */ /* 0x000ea20000008800 */
[----:B------:R-:W3:Y:S01]  /*1820*/  LDCU.64 UR4, c[0x0][0x398] ;  /* 0x00007300ff0477ac */ /* 0x000ee20008000a00 */
[----:B------:R-:W-:Y:S01]  /*1830*/  MOV R0, 0x400 ;  /* 0x0000040000007802 */ /* 0x000fe20000000f00 */
[----:B------:R-:W4:Y:S01]  /*1840*/  S2R R5, SR_SWINHI ;  /* 0x0000000000057919 */ /* 0x000f220000002f00 */
[----:B0-----:R-:W-:-:S03]  /*1850*/  VOTE.ANY R9, PT, PT ;  /* 0x0000000000097806 */ /* 0x001fc600038e0100 */
[----:B------:R-:W-:Y:S01]  /*1860*/  VIADD R0, R0, 0x8000 ;  /* 0x0000800000007836 */ /* 0x000fe20000000000 */
[----:B------:R-:W0:Y:S01]  /*1870*/  S2R R11, SR_LANEID ;  /* 0x00000000000b7919 */ /* 0x000e220000000000 */
[----:B---3--:R-:W-:-:S04]  /*1880*/  ISETP.GE.AND P0, PT, R22, UR5, PT ;  /* 0x0000000516007c0c */ /* 0x008fc8000bf06270 */
[----:B------:R-:W-:Y:S02]  /*1890*/  ISETP.GE.OR P0, PT, R23, UR4, P0 ;  /* 0x0000000417007c0c */ /* 0x000fe40008706670 */
[----:B--2---:R-:W-:-:S04]  /*18a0*/  LEA R8, R3, R0, 0x18 ;  /* 0x0000000003087211 */ /* 0x004fc800078ec0ff */
[----:B------:R-:W-:Y:S02]  /*18b0*/  MOV R2, R8 ;  /* 0x0000000800027202 */ /* 0x000fe40000000f00 */
[----:B----4-:R-:W-:-:S05]  /*18c0*/  MOV R3, R5 ;  /* 0x0000000500037202 */ /* 0x010fca0000000f00 */
[----:B------:R-:W-:Y:S01]  /*18d0*/  @!P0 IMAD R23, R23, UR5, R22 ;  /* 0x0000000517178c24 */ /* 0x000fe2000f8e0216 */
[----:B------:R-:W-:Y:S05]  /*18e0*/  WARPSYNC R9 ;  /* 0x0000000009007348 */ /* 0x000fea0003800000 */
[----:B------:R-:W-:Y:S01]  /*18f0*/  IADD3 R6, P1, PT, R2, 0x40, RZ ;  /* 0x0000004002067810 */ /* 0x000fe20007f3e0ff */
[----:B------:R-:W2:Y:S04]  /*1900*/  @!P0 LDC.64 R4, c[0x0][0x390] ;  /* 0x0000e400ff048b82 */ /* 0x000ea80000000a00 */
[----:B------:R-:W-:-:S04]  /*1910*/  IMAD.X R7, RZ, RZ, R3, P1 ;  /* 0x000000ffff077224 */ /* 0x000fc800008e0603 */
[----:B------:R-:W3:Y:S01]  /*1920*/  MATCH.ANY.U64 R6, R6 ;  /* 0x00000000060673a1 */ /* 0x000ee200000e8200 */
[----:B--2---:R-:W-:-:S05]  /*1930*/  @!P0 IMAD.WIDE.U32 R4, R23, 0x4, R4 ;  /* 0x0000000417048825 */ /* 0x004fca00078e0004 */
[----:B------:R2:W-:Y:S01]  /*1940*/  @!P0 STG.E desc[UR10][R4.64], R25 ;  /* 0x0000001904008986 */ /* 0x0005e2000c10190a */
[----:B---3--:R-:W3:Y:S08]  /*1950*/  BREV R0, R6 ;  /* 0x0000000600007301 */ /* 0x008ef00000000000 */
[----:B---3--:R-:W0:Y:S02]  /*1960*/  FLO.U32.SH R0, R0 ;  /* 0x0000000000007300 */ /* 0x008e2400000e0400 */
[----:B0-----:R-:W-:-:S13]  /*1970*/  ISETP.NE.AND P1, PT, R11, R0, PT ;  /* 0x000000000b00720c */ /* 0x001fda0003f25270 */
[----:B--2---:R-:W-:Y:S05]  /*1980*/  @P1 EXIT ;  /* 0x000000000000194d */ /* 0x004fea0003800000 */
[----:B------:R-:W0:Y:S02]  /*1990*/  POPC R6, R6 ;  /* 0x0000000600067309 */ /* 0x000e240000000000 */
[----:B0-----:R-:W-:Y:S01]  /*19a0*/  IMAD.MOV R5, RZ, RZ, -R6 ;  /* 0x000000ffff057224 */ /* 0x001fe200078e0a06 */
[----:B------:R0:W-:Y:S06]  /*19b0*/  MEMBAR.SC.CTA ;  /* 0x0000000000007992 */ /* 0x0001ec0000000000 */
[----:B0-----:R-:W2:Y:S02]  /*19c0*/  ATOM.E.ADD.STRONG.SM PT, R3, desc[UR10][R2.64+0x40], R5 ;  /* 0x800040050203798a */ /* 0x001ea400081eb10a */
[----:B--2---:R-:W-:Y:S01]  /*19d0*/  NOP ;  /* 0x0000000000007918 */ /* 0x004fe20000000000 */
[----:B------:R-:W-:-:S13]  /*19e0*/  ISETP.NE.AND P0, PT, R3, R6, PT ;  /* 0x000000060300720c */ /* 0x000fda0003f05270 */
[----:B------:R-:W-:Y:S05]  /*19f0*/  @P0 EXIT ;  /* 0x000000000000094d */ /* 0x000fea0003800000 */
[----:B------:R-:W0:Y:S02]  /*1a00*/  SYNCS.CCTL.IV [R8+URZ] ;  /* 0x00000000080079b1 */ /* 0x000e2400080000ff */
[----:B0-----:R-:W0:Y:S02]  /*1a10*/  SYNCS.CCTL.IV [R8+URZ+0x8] ;  /* 0x00000800080079b1 */ /* 0x001e2400080000ff */
[----:B0-----:R-:W0:Y:S02]  /*1a20*/  SYNCS.CCTL.IV [R8+URZ+0x10] ;  /* 0x00001000080079b1 */ /* 0x001e2400080000ff */
[----:B0-----:R-:W0:Y:S02]  /*1a30*/  SYNCS.CCTL.IV [R8+URZ+0x18] ;  /* 0x00001800080079b1 */ /* 0x001e2400080000ff */
[----:B0-----:R-:W0:Y:S02]  /*1a40*/  SYNCS.CCTL.IV [R8+URZ+0x20] ;  /* 0x00002000080079b1 */ /* 0x001e2400080000ff */
[----:B0-----:R-:W0:Y:S02]  /*1a50*/  SYNCS.CCTL.IV [R8+URZ+0x28] ;  /* 0x00002800080079b1 */ /* 0x001e2400080000ff */
[----:B0-----:R-:W0:Y:S02]  /*1a60*/  SYNCS.CCTL.IV [R8+URZ+0x30] ;  /* 0x00003000080079b1 */ /* 0x001e2400080000ff */
[----:B0-----:R-:W-:Y:S01]  /*1a70*/  SYNCS.CCTL.IV [R8+URZ+0x38] ;  /* 0x00003800080079b1 */ /* 0x001fe200080000ff */
[----:B------:R-:W-:Y:S05]  /*1a80*/  EXIT ;  /* 0x000000000000794d */ /* 0x000fea0003800000 */
.L_x_33:
[----:B------:R-:W-:-:S00]  /*1a90*/  BRA `(.L_x_33) ;  /* 0xfffffffc00fc7947 */ /* 0x000fc0000383ffff */
[----:B------:R-:W-:-:S00]  /*1aa0*/  NOP ;  /* 0x0000000000007918 */ /* 0x000fc00000000000 */
        /* <DEDUP_REMOVED lines=13> */
.L_x_37:


//--------------------- .text._Z18tmem_matmul_kernelILi32EEvPKfS1_Pfiii --------------------------
	.section	.text._Z18tmem_matmul_kernelILi32EEvPKfS1_Pfiii,"ax",@progbits
	.align	128
        .global         _Z18tmem_matmul_kernelILi32EEvPKfS1_Pfiii
        .type           _Z18tmem_matmul_kernelILi32EEvPKfS1_Pfiii,@function
        .size           _Z18tmem_matmul_kernelILi32EEvPKfS1_Pfiii,(.L_x_38 - _Z18tmem_matmul_kernelILi32EEvPKfS1_Pfiii)
        .other          _Z18tmem_matmul_kernelILi32EEvPKfS1_Pfiii,@"STO_CUDA_ENTRY STV_DEFAULT"
_Z18tmem_matmul_kernelILi32EEvPKfS1_Pfiii:
.text._Z18tmem_matmul_kernelILi32EEvPKfS1_Pfiii:
[----:B------:R-:W-:Y:S01]  /*0000*/  LDC R1, c[0x0][0x37c] ;  /* 0x0000df00ff017b82 */ /* 0x000fe20000000800 */
[----:B------:R-:W0:Y:S01]  /*0010*/  S2R R18, SR_CTAID.Y ;  /* 0x0000000000127919 */ /* 0x000e220000002600 */
[----:B------:R-:W1:Y:S01]  /*0020*/  LDCU UR10, c[0x0][0x3a0] ;  /* 0x00007400ff0a77ac */ /* 0x000e620008000800 */
[----:B------:R-:W-:Y:S01]  /*0030*/  HFMA2 R23, -RZ, RZ, 0, 0 ;  /* 0x00000000ff177431 */ /* 0x000fe200000001ff */
[----:B------:R-:W0:Y:S01]  /*0040*/  S2R R16, SR_TID.Y ;  /* 0x0000000000107919 */ /* 0x000e220000002200 */
[----:B------:R-:W2:Y:S01]  /*0050*/  LDCU.64 UR8, c[0x0][0x358] ;  /* 0x00006b00ff0877ac */ /* 0x000ea20008000a00 */
[----:B------:R-:W3:Y:S01]  /*0060*/  S2R R2, SR_CTAID.X ;  /* 0x0000000000027919 */ /* 0x000ee20000002500 */
[----:B------:R-:W3:Y:S01]  /*0070*/  S2R R17, SR_TID.X ;  /* 0x0000000000117919 */ /* 0x000ee20000002100 */
[----:B-1----:R-:W-:Y:S01]  /*0080*/  UISETP.GE.AND UP0, UPT, UR10, 0x1, UPT ;  /* 0x000000010a00788c */ /* 0x002fe2000bf06270 */
[----:B0-----:R-:W-:Y:S02]  /*0090*/  LEA R18, R18, R16, 0x5 ;  /* 0x0000001012127211 */ /* 0x001fe400078e28ff */
[----:B---3--:R-:W-:-:S06]  /*00a0*/  LEA R19, R2, R17, 0x5 ;  /* 0x0000001102137211 */ /* 0x008fcc00078e28ff */
[----:B--2---:R-:W-:Y:S05]  /*00b0*/  BRA.U !UP0, `(.L_x_34) ;  /* 0x0000000508cc7547 */ /* 0x004fea000b800000 */
[----:B------:R-:W0:Y:S01]  /*00c0*/  S2UR UR7, SR_CgaCtaId ;  /* 0x00000000000779c3 */ /* 0x000e220000008800 */
[----:B------:R-:W1:Y:S01]  /*00d0*/  LDCU UR11, c[0x0][0x39c] ;  /* 0x00007380ff0b77ac */ /* 0x000e620008000800 */
[----:B------:R-:W-:Y:S01]  /*00e0*/  MOV R23, RZ ;  /* 0x000000ff00177202 */ /* 0x000fe20000000f00 */
[----:B------:R-:W-:Y:S01]  /*00f0*/  IMAD R6, R18, UR10, R17 ;  /* 0x0000000a12067c24 */ /* 0x000fe2000f8e0211 */
[----:B------:R-:W-:Y:S01]  /*0100*/  UMOV UR5, 0x400 ;  /* 0x0000040000057882 */ /* 0x000fe20000000000 */
[----:B------:R-:W-:-:S03]  /*0110*/  UIADD3 UR4, UPT, UPT, UR10, 0x1f, URZ ;  /* 0x0000001f0a047890 */ /* 0x000fc6000fffe0ff */
[----:B------:R-:W2:Y:S01]  /*0120*/  LDC R0, c[0x0][0x39c] ;  /* 0x0000e700ff007b82 */ /* 0x000ea20000000800 */
[----:B------:R-:W-:Y:S02]  /*0130*/  UIADD3 UR6, UPT, UPT, UR5, 0x1000, URZ ;  /* 0x0000100005067890 */ /* 0x000fe4000fffe0ff */
[----:B------:R-:W-:Y:S01]  /*0140*/  USHF.R.U32.HI UR4, URZ, 0x5, UR4 ;  /* 0x00000005ff047899 */ /* 0x000fe20008011604 */
[----:B------:R-:W3:Y:S04]  /*0150*/  LDCU UR13, c[0x0][0x3a0] ;  /* 0x00007400ff0d77ac */ /* 0x000ee80008000800 */
[----:B------:R-:W4:Y:S01]  /*0160*/  LDC.64 R20, c[0x0][0x380] ;  /* 0x0000e000ff147b82 */ /* 0x000f220000000a00 */
[----:B------:R-:W2:Y:S01]  /*0170*/  LDCU UR12, c[0x0][0x398] ;  /* 0x00007300ff0c77ac */ /* 0x000ea20008000800 */
[----:B-1----:R-:W-:Y:S01]  /*0180*/  IMAD R7, R16, UR11, R17 ;  /* 0x0000000b10077c24 */ /* 0x002fe2000f8e0211 */
[----:B------:R-:W-:-:S02]  /*0190*/  UIADD3 UR4, UPT, UPT, -UR4, URZ, URZ ;  /* 0x000000ff04047290 */ /* 0x000fc4000fffe1ff */
[----:B0-----:R-:W-:Y:S02]  /*01a0*/  ULEA UR5, UR7, UR5, 0x18 ;  /* 0x0000000507057291 */ /* 0x001fe4000f8ec0ff */
[----:B------:R-:W-:Y:S01]  /*01b0*/  LEA R7, R2, R7, 0x5 ;  /* 0x0000000702077211 */ /* 0x000fe200078e28ff */
[----:B------:R-:W-:-:S03]  /*01c0*/  ULEA UR6, UR7, UR6, 0x18 ;  /* 0x0000000607067291 */ /* 0x000fc6000f8ec0ff */
[----:B------:R-:W-:-:S03]  /*01d0*/  LEA R5, R16, UR5, 0x7 ;  /* 0x0000000510057c11 */ /* 0x000fc6000f8e38ff */
[C---:B------:R-:W-:Y:S02]  /*01e0*/  LEA R3, R17.reuse, UR6, 0x2 ;  /* 0x0000000611037c11 */ /* 0x040fe4000f8e10ff */
[----:B------:R-:W-:Y:S02]  /*01f0*/  LEA R4, R17, R5, 0x2 ;  /* 0x0000000511047211 */ /* 0x000fe400078e10ff */
[----:B---3--:R-:W-:-:S07]  /*0200*/  LEA R2, R16, R3, 0x7 ;  /* 0x0000000310027211 */ /* 0x008fce00078e38ff */
.L_x_35:
[----:B--2---:R-:W-:Y:S01]  /*0210*/  ISETP.GE.AND P0, PT, R19, R0, PT ;  /* 0x000000001300720c */ /* 0x004fe20003f06270 */
[----:B------:R-:W-:Y:S01]  /*0220*/  HFMA2 R29, -RZ, RZ, 0, 0 ;  /* 0x00000000ff1d7431 */ /* 0x000fe200000001ff */
[----:B------:R-:W-:Y:S01]  /*0230*/  ISETP.GE.AND P1, PT, R17, UR13, PT ;  /* 0x0000000d11007c0c */ /* 0x000fe2000bf26270 */
[----:B----4-:R-:W-:Y:S01]  /*0240*/  IMAD.WIDE R8, R6, 0x4, R20 ;  /* 0x0000000406087825 */ /* 0x010fe200078e0214 */
[----:B------:R-:W-:Y:S02]  /*0250*/  ISETP.GE.OR P0, PT, R16, UR13, P0 ;  /* 0x0000000d10007c0c */ /* 0x000fe40008706670 */
[----:B------:R-:W-:Y:S02]  /*0260*/  ISETP.GE.OR P1, PT, R18, UR12, P1 ;  /* 0x0000000c12007c0c */ /* 0x000fe40008f26670 */
[----:B------:R-:W-:-:S09]  /*0270*/  MOV R27, RZ ;  /* 0x000000ff001b7202 */ /* 0x000fd20000000f00 */
[----:B------:R-:W0:Y:S02]  /*0280*/  @!P0 LDC.64 R10, c[0x0][0x388] ;  /* 0x0000e200ff0a8b82 */ /* 0x000e240000000a00 */
[----:B------:R-:W2:Y:S01]  /*0290*/  @!P1 LDG.E.CONSTANT R27, desc[UR8][R8.64] ;  /* 0x00000008081b9981 */ /* 0x000ea2000c1e9900 */
[----:B0-----:R-:W-:-:S05]  /*02a0*/  @!P0 IMAD.WIDE R10, R7, 0x4, R10 ;  /* 0x00000004070a8825 */ /* 0x001fca00078e020a */
[----:B------:R-:W3:Y:S04]  /*02b0*/  @!P0 LDG.E.CONSTANT R29, desc[UR8][R10.64] ;  /* 0x000000080a1d8981 */ /* 0x000ee8000c1e9900 */
[----:B--2---:R-:W-:Y:S04]  /*02c0*/  STS [R4], R27 ;  /* 0x0000001b04007388 */ /* 0x004fe80000000800 */
[----:B---3--:R-:W-:Y:S01]  /*02d0*/  STS [R2], R29 ;  /* 0x0000001d02007388 */ /* 0x008fe20000000800 */
[----:B------:R-:W-:Y:S06]  /*02e0*/  BAR.SYNC.DEFER_BLOCKING 0x0 ;  /* 0x0000000000007b1d */ /* 0x000fec0000010000 */
[----:B------:R-:W-:Y:S04]  /*02f0*/  LDS R22, [R3] ;  /* 0x0000000003167984 */ /* 0x000fe80000000800 */
[----:B------:R-:W0:Y:S04]  /*0300*/  LDS.128 R12, [R5] ;  /* 0x00000000050c7984 */ /* 0x000e280000000c00 */
[----:B------:R-:W1:Y:S04]  /*0310*/  LDS R26, [R3+0x80] ;  /* 0x00008000031a7984 */ /* 0x000e680000000800 */
[----:B------:R-:W2:Y:S04]  /*0320*/  LDS R25, [R3+0x100] ;  /* 0x0001000003197984 */ /* 0x000ea80000000800 */
[----:B------:R-:W3:Y:S04]  /*0330*/  LDS R24, [R3+0x180] ;  /* 0x0001800003187984 */ /* 0x000ee80000000800 */
[----:B------:R-:W-:Y:S01]  /*0340*/  LDS.128 R8, [R5+0x10] ;  /* 0x0000100005087984 */ /* 0x000fe20000000c00 */
[----:B0-----:R-:W-:-:S03]  /*0350*/  FFMA R12, R12, R22, R23 ;  /* 0x000000160c0c7223 */ /* 0x001fc60000000017 */
[----:B------:R-:W0:Y:S01]  /*0360*/  LDS R23, [R3+0x200] ;  /* 0x0002000003177984 */ /* 0x000e220000000800 */
[----:B-1----:R-:W-:-:S03]  /*0370*/  FFMA R12, R26, R13, R12 ;  /* 0x0000000d1a0c7223 */ /* 0x002fc6000000000c */
[----:B------:R-:W1:Y:S01]  /*0380*/  LDS R22, [R3+0x280] ;  /* 0x0002800003167984 */ /* 0x000e620000000800 */
[----:B--2---:R-:W-:-:S03]  /*0390*/  FFMA R13, R25, R14, R12 ;  /* 0x0000000e190d7223 */ /* 0x004fc6000000000c */
[----:B------:R-:W2:Y:S01]  /*03a0*/  LDS R25, [R3+0x300] ;  /* 0x0003000003197984 */ /* 0x000ea20000000800 */
[----:B---3--:R-:W-:-:S03]  /*03b0*/  FFMA R13, R24, R15, R13 ;  /* 0x0000000f180d7223 */ /* 0x008fc6000000000d */
[----:B------:R-:W3:Y:S04]  /*03c0*/  LDS R24, [R3+0x380] ;  /* 0x0003800003187984 */ /* 0x000ee80000000800 */
[----:B------:R-:W-:Y:S01]  /*03d0*/  LDS R26, [R3+0xb80] ;  /* 0x000b8000031a7984 */ /* 0x000fe20000000800 */
[----:B0-----:R-:W-:-:S03]  /*03e0*/  FFMA R27, R8, R23, R13 ;  /* 0x00000017081b7223 */ /* 0x001fc6000000000d */
[----:B------:R-:W-:Y:S04]  /*03f0*/  LDS R23, [R3+0x400] ;  /* 0x0004000003177984 */ /* 0x000fe80000000800 */
[----:B------:R-:W0:Y:S01]  /*0400*/  LDS.128 R12, [R5+0x20] ;  /* 0x00002000050c7984 */ /* 0x000e220000000c00 */
[----:B-1----:R-:W-:-:S03]  /*0410*/  FFMA R8, R22, R9, R27 ;  /* 0x0000000916087223 */ /* 0x002fc6000000001b */
[----:B------:R-:W1:Y:S01]  /*0420*/  LDS R22, [R3+0x480] ;  /* 0x0004800003167984 */ /* 0x000e620000000800 */
[----:B--2---:R-:W-:-:S03]  /*0430*/  FFMA R9, R25, R10, R8 ;  /* 0x0000000a19097223 */ /* 0x004fc60000000008 */
[----:B------:R-:W2:Y:S01]  /*0440*/  LDS R25, [R3+0x500] ;  /* 0x0005000003197984 */ /* 0x000ea20000000800 */
[----:B---3--:R-:W-:-:S03]  /*0450*/  FFMA R9, R24, R11, R9 ;  /* 0x0000000b18097223 */ /* 0x008fc60000000009 */
[----:B------:R-:W3:Y:S01]  /*0460*/  LDS R24, [R3+0x580] ;  /* 0x0005800003187984 */ /* 0x000ee20000000800 */
        /* <DEDUP_REMOVED lines=26> */
[----:B------:R-:W-:Y:S04]  /*0610*/  LDS R27, [R3+0xc00] ;  /* 0x000c0000031b7984 */ /* 0x000fe80000000800 */
[----:B------:R-:W-:Y:S01]  /*0620*/  LDS R24, [R3+0xc80] ;  /* 0x000c800003187984 */ /* 0x000fe20000000800 */
[----:B0-----:R-:W-:-:S03]  /*0630*/  FFMA R23, R8, R23, R13 ;  /* 0x0000001708177223 */ /* 0x001fc6000000000d */
[----:B------:R-:W0:Y:S01]  /*0640*/  LDS.128 R12, [R5+0x60] ;  /* 0x00006000050c7984 */ /* 0x000e220000000c00 */
[----:B-1----:R-:W-:-:S03]  /*0650*/  FFMA R22, R22, R9, R23 ;  /* 0x0000000916167223 */ /* 0x002fc60000000017 */
[----:B------:R-:W1:Y:S01]  /*0660*/  LDS R23, [R3+0xd00] ;  /* 0x000d000003177984 */ /* 0x000e620000000800 */
[----:B--2---:R-:W-:-:S03]  /*0670*/  FFMA R25, R25, R10, R22 ;  /* 0x0000000a19197223 */ /* 0x004fc60000000016 */
[----:B------:R-:W2:Y:S01]  /*0680*/  LDS R22, [R3+0xd80] ;  /* 0x000d800003167984 */ /* 0x000ea20000000800 */
[----:B------:R-:W-:-:S03]  /*0690*/  FFMA R11, R26, R11, R25 ;  /* 0x0000000b1a0b7223 */ /* 0x000fc60000000019 */
[----:B------:R-:W-:Y:S01]  /*06a0*/  LDS R25, [R3+0xe00] ;  /* 0x000e000003197984 */ /* 0x000fe20000000800 */
[----:B0-----:R-:W-:-:S03]  /*06b0*/  FFMA R27, R12, R27, R11 ;  /* 0x0000001b0c1b7223 */ /* 0x001fc6000000000b */
[----:B------:R-:W0:Y:S01]  /*06c0*/  LDS.128 R8, [R5+0x70] ;  /* 0x0000700005087984 */ /* 0x000e220000000c00 */
[----:B------:R-:W-:-:S03]  /*06d0*/  FFMA R24, R24, R13, R27 ;  /* 0x0000000d18187223 */ /* 0x000fc6000000001b */
[----:B------:R-:W3:Y:S04]  /*06e0*/  LDS R27, [R3+0xe80] ;  /* 0x000e8000031b7984 */ /* 0x000ee80000000800 */
[----:B------:R-:W4:Y:S04]  /*06f0*/  LDS R13, [R3+0xf00] ;  /* 0x000f0000030d7984 */ /* 0x000f280000000800 */
[----:B------:R-:W5:Y:S01]  /*0700*/  LDS R12, [R3+0xf80] ;  /* 0x000f8000030c7984 */ /* 0x000f620000000800 */
[----:B-1----:R-:W-:Y:S01]  /*0710*/  FFMA R23, R23, R14, R24 ;  /* 0x0000000e17177223 */ /* 0x002fe20000000018 */
[----:B------:R-:W-:-:S03]  /*0720*/  UIADD3 UR4, UPT, UPT, UR4, 0x1, URZ ;  /* 0x0000000104047890 */ /* 0x000fc6000fffe0ff */
[----:B--2---:R-:W-:Y:S01]  /*0730*/  FFMA R15, R22, R15, R23 ;  /* 0x0000000f160f7223 */ /* 0x004fe20000000017 */
[----:B------:R-:W-:Y:S01]  /*0740*/  UISETP.NE.AND UP0, UPT, UR4, URZ, UPT ;  /* 0x000000ff0400728c */ /* 0x000fe2000bf05270 */
[----:B------:R-:W-:Y:S02]  /*0750*/  IADD3 R6, PT, PT, R6, 0x20, RZ ;  /* 0x0000002006067810 */ /* 0x000fe40007ffe0ff */
[----:B------:R-:W-:Y:S02]  /*0760*/  IADD3 R17, PT, PT, R17, 0x20, RZ ;  /* 0x0000002011117810 */ /* 0x000fe40007ffe0ff */
[----:B------:R-:W-:Y:S02]  /*0770*/  IADD3 R16, PT, PT, R16, 0x20, RZ ;  /* 0x0000002010107810 */ /* 0x000fe40007ffe0ff */
[----:B------:R-:W-:Y:S01]  /*0780*/  LEA R7, R0, R7, 0x5 ;  /* 0x0000000700077211 */ /* 0x000fe200078e28ff */
[----:B0-----:R-:W-:-:S04]  /*0790*/  FFMA R8, R8, R25, R15 ;  /* 0x0000001908087223 */ /* 0x001fc8000000000f */
[----:B---3--:R-:W-:-:S04]  /*07a0*/  FFMA R8, R27, R9, R8 ;  /* 0x000000091b087223 */ /* 0x008fc80000000008 */
[----:B----4-:R-:W-:-:S04]  /*07b0*/  FFMA R13, R13, R10, R8 ;  /* 0x0000000a0d0d7223 */ /* 0x010fc80000000008 */
[----:B-----5:R-:W-:Y:S01]  /*07c0*/  FFMA R23, R12, R11, R13 ;  /* 0x0000000b0c177223 */ /* 0x020fe2000000000d */
[----:B------:R-:W-:Y:S06]  /*07d0*/  BAR.SYNC.DEFER_BLOCKING 0x0 ;  /* 0x0000000000007b1d */ /* 0x000fec0000010000 */
[----:B------:R-:W-:Y:S05]  /*07e0*/  BRA.U UP0, `(.L_x_35) ;  /* 0xfffffff900887547 */ /* 0x000fea000b83ffff */
.L_x_34:
[----:B------:R-:W0:Y:S02]  /*07f0*/  LDCU.64 UR4, c[0x0][0x398] ;  /* 0x00007300ff0477ac */ /* 0x000e240008000a00 */
[----:B0-----:R-:W-:-:S04]  /*0800*/  ISETP.GE.AND P0, PT, R19, UR5, PT ;  /* 0x0000000513007c0c */ /* 0x001fc8000bf06270 */
[----:B------:R-:W-:-:S13]  /*0810*/  ISETP.GE.OR P0, PT, R18, UR4, P0 ;  /* 0x0000000412007c0c */ /* 0x000fda0008706670 */
[----:B------:R-:W-:Y:S05]  /*0820*/  @P0 EXIT ;  /* 0x000000000000094d */ /* 0x000fea0003800000 */
[----:B------:R-:W0:Y:S01]  /*0830*/  LDC.64 R2, c[0x0][0x390] ;  /* 0x0000e400ff027b82 */ /* 0x000e220000000a00 */
[----:B------:R-:W-:-:S04]  /*0840*/  IMAD R19, R18, UR5, R19 ;  /* 0x0000000512137c24 */ /* 0x000fc8000f8e0213 */
[----:B0-----:R-:W-:-:S05]  /*0850*/  IMAD.WIDE.U32 R2, R19, 0x4, R2 ;  /* 0x0000000413027825 */ /* 0x001fca00078e0002 */
[----:B------:R-:W-:Y:S01]  /*0860*/  STG.E desc[UR8][R2.64], R23 ;  /* 0x0000001702007986 */ /* 0x000fe2000c101908 */
[----:B------:R-:W-:Y:S05]  /*0870*/  EXIT ;  /* 0x000000000000794d */ /* 0x000fea0003800000 */
.L_x_36:
        /* <DEDUP_REMOVED lines=16> */
.L_x_38:


//--------------------- .nv.shared._Z26tmem_async_pipeline_kernelILi32ELi4EEvPKfS1_Pfiii --------------------------
	.section	.nv.shared._Z26tmem_async_pipeline_kernelILi32ELi4EEvPKfS1_Pfiii,"aw",@nobits
	.sectionflags	@""
	.align	8
.nv.shared._Z26tmem_async_pipeline_kernelILi32ELi4EEvPKfS1_Pfiii:
	.zero		33864


//--------------------- .nv.shared.reserved.0     --------------------------
	.section	.nv.shared.reserved.0,"aw",@nobits
	.weak		__nv_reservedSMEM_offset_0_alias
	.size		__nv_reservedSMEM_offset_0_alias, 0, 64
	.other		__nv_reservedSMEM_offset_0_alias,@"STO_CUDA_RESERVED_SHARED STV_DEFAULT"
__nv_reservedSMEM_offset_0_alias:
	.zero		0
	.zero		64


//--------------------- .nv.shared._Z18tmem_matmul_kernelILi32EEvPKfS1_Pfiii --------------------------
	.section	.nv.shared._Z18tmem_matmul_kernelILi32EEvPKfS1_Pfiii,"aw",@nobits
	.sectionflags	@""
	.align	4
.nv.shared._Z18tmem_matmul_kernelILi32EEvPKfS1_Pfiii:
	.zero		9216


//--------------------- .nv.constant0._Z26tmem_async_pipeline_kernelILi32ELi4EEvPKfS1_Pfiii --------------------------
	.section	.nv.constant0._Z26tmem_async_pipeline_kernelILi32ELi4EEvPKfS1_Pfiii,"a",@progbits
	.sectionflags	@""
	.align	4
.nv.constant0._Z26tmem_async_pipeline_kernelILi32ELi4EEvPKfS1_Pfiii:
	.zero		932


//--------------------- .nv.constant0._Z18tmem_matmul_kernelILi32EEvPKfS1_Pfiii --------------------------
	.section	.nv.constant0._Z18tmem_matmul_kernelILi32EEvPKfS1_Pfiii,"a",@progbits
	.sectionflags	@""
	.align	4
.nv.constant0._Z18tmem_matmul_kernelILi32EEvPKfS1_Pfiii:
	.zero		932


//--------------------- SYMBOLS --------------------------

	.type		.nv.reservedSmem.offset0,@object
	.size		.nv.reservedSmem.offset0,0x4
	.type		.nv.reservedSmem.cap,@object
	.size		.nv.reservedSmem.cap,0x4
